// auto-generated by cutlass_sweep.gemm — config: {"arch": "sm_90", "cluster_m": 1, "cluster_n": 1, "dtype": "e4m3", "dtype_b": "e5m2", "layout": "tt", "stages": 0, "tile_k": 128, "tile_m": 256, "tile_n": 256}
#include "cutlass/cutlass.h"
#include "cutlass/gemm/collective/collective_builder.hpp"
#include "cutlass/gemm/device/gemm_universal_adapter.h"
#include "cutlass/gemm/kernel/gemm_universal.hpp"
#include "cutlass/epilogue/collective/collective_builder.hpp"

using ElemA = cutlass::float_e4m3_t;
using ElemB = cutlass::float_e5m2_t;
using ElemCD = cutlass::float_e4m3_t;
using Acc  = float;
using TileShape    = cute::Shape<cute::_256, cute::_256, cute::_128>;
using ClusterShape = cute::Shape<cute::_1, cute::_1, cute::_1>;

using CollectiveEpilogue = typename cutlass::epilogue::collective::CollectiveBuilder<
    cutlass::arch::Sm90, cutlass::arch::OpClassTensorOp,
    TileShape, ClusterShape,
    cutlass::epilogue::collective::EpilogueTileAuto,
    Acc, Acc,
    ElemCD, cutlass::layout::RowMajor, 128 / cutlass::sizeof_bits<ElemCD>::value,
    ElemCD, cutlass::layout::RowMajor, 128 / cutlass::sizeof_bits<ElemCD>::value,
    cutlass::epilogue::collective::EpilogueScheduleAuto
  >::CollectiveOp;

using CollectiveMainloop = typename cutlass::gemm::collective::CollectiveBuilder<
    cutlass::arch::Sm90, cutlass::arch::OpClassTensorOp,
    ElemA, cutlass::layout::ColumnMajor, 128 / cutlass::sizeof_bits<ElemA>::value,
    ElemB, cutlass::layout::ColumnMajor, 128 / cutlass::sizeof_bits<ElemB>::value,
    Acc,
    TileShape, ClusterShape,
    cutlass::gemm::collective::StageCountAutoCarveout<static_cast<int>(sizeof(typename CollectiveEpilogue::SharedStorage))>,
    cutlass::gemm::collective::KernelScheduleAuto
  >::CollectiveOp;

using GemmKernel = cutlass::gemm::kernel::GemmUniversal<
    cute::Shape<int,int,int,int>,
    CollectiveMainloop,
    CollectiveEpilogue
>;
using Gemm = cutlass::gemm::device::GemmUniversalAdapter<GemmKernel>;

// Force the device kernel symbol into the cubin without needing a host main.
auto* _anchor = &cutlass::device_kernel<GemmKernel>;


// ===== COMPILED SASS (sm_90a) =====

	.target	sm_90a

	.elftype	@"ET_EXEC"


//--------------------- .note.nv.tkinfo           --------------------------
	.section	.note.nv.tkinfo,"",@"SHT_NOTE"
	.sectionflags	@"SHF_NOTE_NV_TKINFO"
	.tkinfo
        /*0018*/ 	.word	0x00000002
        /*0030*/ 	.string	""
        /*0030*/ 	.string	"ptxas"
        /*0030*/ 	.string	"Cuda compilation tools, release 13.0, V13.0.88"
        /*0030*/ 	.string	"Build cuda_13.0.r13.0/compiler.36424714_0"
        /*0030*/ 	.string	"-arch sm_90a -m 64 "



//--------------------- .note.nv.cuinfo           --------------------------
	.section	.note.nv.cuinfo,"",@"SHT_NOTE"
	.sectionflags	@"SHF_NOTE_NV_CUINFO"
        /*0018*/ 	.short	0x0002
        /*001a*/ 	.short	0x005a
        /*001c*/ 	.short	0x0082
	.zero		2


//--------------------- .nv.info                  --------------------------
	.section	.nv.info,"",@"SHT_CUDA_INFO"
	.align	4


	//----- nvinfo : EIATTR_REGCOUNT
	.align		4
        /*0000*/ 	.byte	0x04, 0x2f
        /*0002*/ 	.short	(.L_16 - .L_15)
	.align		4
.L_15:
        /*0004*/ 	.word	index@(_ZN7cutlass13device_kernelINS_4gemm6kernel13GemmUniversalIN4cute5tupleIJiiiiEEENS1_10collective13CollectiveMmaINS1_39MainloopSm90TmaGmmaRmemAWarpSpecializedILi3ENS5_IJNS4_1CILi1EEESB_SB_EEENS1_35KernelTmaWarpSpecializedCooperativeEEENS5_IJNSA_ILi256EEESF_NSA_ILi128EEEEEENS_12float_e4m3_tENS5_IJSB_llEEENS_12float_e5m2_tENS5_IJlSB_lEEENS4_8TiledMMAINS4_8MMA_AtomIJNS4_4SM904GMMA31MMA_64x256x32_F32E4M3E5M2_RS_TNILNSP_7ScaleInE1ELSR_1EEEEEENS4_6LayoutINS5_IJNSA_ILi2EEESB_SB_EEENS5_IJSB_NSA_ILi0EEESX_EEEEENS5_IJNS4_10UnderscoreES10_S10_EEEEENS4_13SM90_TMA_LOADENS4_14ComposedLayoutINS4_7SwizzleILi3ELi4ELi3EEENS4_18smem_ptr_flag_bitsILi8EEENSU_INS5_IJSG_NSA_ILi8EEEEEENS5_IJSB_SG_EEEEEEENS4_9Copy_AtomIJNS4_39AutoVectorizingCopyWithAssumedAlignmentILi128EEESI_EEENS4_8identityES13_NS14_IS16_S18_NSU_INS5_IJS19_SG_EEENS5_IJSG_SB_EEEEEEEvS1I_EENS_8epilogue10collective6detail29Sm90TmaWarpSpecializedAdapterINS1P_15DefaultEpilogueISI_SL_SL_NS1O_6thread17LinearCombinationISI_Li1EffLNS1T_9ScaleType4KindE0ELNS_15FloatRoundStyleE2ESI_EENS1_15EpilogueDefaultEEEEEvvEEEEvNT_6ParamsE)
        /*0008*/ 	.word	0x000000a8


	//----- nvinfo : EIATTR_FRAME_SIZE
	.align		4
.L_16:
        /*000c*/ 	.byte	0x04, 0x11
        /*000e*/ 	.short	(.L_18 - .L_17)
	.align		4
.L_17:
        /*0010*/ 	.word	index@(_ZN7cutlass13device_kernelINS_4gemm6kernel13GemmUniversalIN4cute5tupleIJiiiiEEENS1_10collective13CollectiveMmaINS1_39MainloopSm90TmaGmmaRmemAWarpSpecializedILi3ENS5_IJNS4_1CILi1EEESB_SB_EEENS1_35KernelTmaWarpSpecializedCooperativeEEENS5_IJNSA_ILi256EEESF_NSA_ILi128EEEEEENS_12float_e4m3_tENS5_IJSB_llEEENS_12float_e5m2_tENS5_IJlSB_lEEENS4_8TiledMMAINS4_8MMA_AtomIJNS4_4SM904GMMA31MMA_64x256x32_F32E4M3E5M2_RS_TNILNSP_7ScaleInE1ELSR_1EEEEEENS4_6LayoutINS5_IJNSA_ILi2EEESB_SB_EEENS5_IJSB_NSA_ILi0EEESX_EEEEENS5_IJNS4_10UnderscoreES10_S10_EEEEENS4_13SM90_TMA_LOADENS4_14ComposedLayoutINS4_7SwizzleILi3ELi4ELi3EEENS4_18smem_ptr_flag_bitsILi8EEENSU_INS5_IJSG_NSA_ILi8EEEEEENS5_IJSB_SG_EEEEEEENS4_9Copy_AtomIJNS4_39AutoVectorizingCopyWithAssumedAlignmentILi128EEESI_EEENS4_8identityES13_NS14_IS16_S18_NSU_INS5_IJS19_SG_EEENS5_IJSG_SB_EEEEEEEvS1I_EENS_8epilogue10collective6detail29Sm90TmaWarpSpecializedAdapterINS1P_15DefaultEpilogueISI_SL_SL_NS1O_6thread17LinearCombinationISI_Li1EffLNS1T_9ScaleType4KindE0ELNS_15FloatRoundStyleE2ESI_EENS1_15EpilogueDefaultEEEEEvvEEEEvNT_6ParamsE)
        /*0014*/ 	.word	0x00000880


	//----- nvinfo : EIATTR_MIN_STACK_SIZE
	.align		4
.L_18:
        /*0018*/ 	.byte	0x04, 0x12
        /*001a*/ 	.short	(.L_20 - .L_19)
	.align		4
.L_19:
        /*001c*/ 	.word	index@(_ZN7cutlass13device_kernelINS_4gemm6kernel13GemmUniversalIN4cute5tupleIJiiiiEEENS1_10collective13CollectiveMmaINS1_39MainloopSm90TmaGmmaRmemAWarpSpecializedILi3ENS5_IJNS4_1CILi1EEESB_SB_EEENS1_35KernelTmaWarpSpecializedCooperativeEEENS5_IJNSA_ILi256EEESF_NSA_ILi128EEEEEENS_12float_e4m3_tENS5_IJSB_llEEENS_12float_e5m2_tENS5_IJlSB_lEEENS4_8TiledMMAINS4_8MMA_AtomIJNS4_4SM904GMMA31MMA_64x256x32_F32E4M3E5M2_RS_TNILNSP_7ScaleInE1ELSR_1EEEEEENS4_6LayoutINS5_IJNSA_ILi2EEESB_SB_EEENS5_IJSB_NSA_ILi0EEESX_EEEEENS5_IJNS4_10UnderscoreES10_S10_EEEEENS4_13SM90_TMA_LOADENS4_14ComposedLayoutINS4_7SwizzleILi3ELi4ELi3EEENS4_18smem_ptr_flag_bitsILi8EEENSU_INS5_IJSG_NSA_ILi8EEEEEENS5_IJSB_SG_EEEEEEENS4_9Copy_AtomIJNS4_39AutoVectorizingCopyWithAssumedAlignmentILi128EEESI_EEENS4_8identityES13_NS14_IS16_S18_NSU_INS5_IJS19_SG_EEENS5_IJSG_SB_EEEEEEEvS1I_EENS_8epilogue10collective6detail29Sm90TmaWarpSpecializedAdapterINS1P_15DefaultEpilogueISI_SL_SL_NS1O_6thread17LinearCombinationISI_Li1EffLNS1T_9ScaleType4KindE0ELNS_15FloatRoundStyleE2ESI_EENS1_15EpilogueDefaultEEEEEvvEEEEvNT_6ParamsE)
        /*0020*/ 	.word	0x00000880
.L_20:


//--------------------- .nv.compat                --------------------------
	.section	.nv.compat,"",@"SHT_CUDA_COMPAT_INFO"
	.align	4
        /*0000*/ 	.byte	0x02, 0x09, 0x01, 0x00, 0x02, 0x02, 0x04, 0x00, 0x02, 0x05, 0x05, 0x00, 0x03, 0x07, 0x01, 0x01
        /*0010*/ 	.byte	0x02, 0x03, 0x01, 0x00, 0x02, 0x06, 0x01, 0x00, 0x04, 0x0b, 0x08, 0x00, 0x00, 0x00, 0x00, 0x00
        /*0020*/ 	.byte	0x00, 0x00, 0x00, 0x00


//--------------------- .nv.info._ZN7cutlass13device_kernelINS_4gemm6kernel13GemmUniversalIN4cute5tupleIJiiiiEEENS1_10collective13CollectiveMmaINS1_39MainloopSm90TmaGmmaRmemAWarpSpecializedILi3ENS5_IJNS4_1CILi1EEESB_SB_EEENS1_35KernelTmaWarpSpecializedCooperativeEEENS5_IJNSA_ILi256EEESF_NSA_ILi128EEEEEENS_12float_e4m3_tENS5_IJSB_llEEENS_12float_e5m2_tENS5_IJlSB_lEEENS4_8TiledMMAINS4_8MMA_AtomIJNS4_4SM904GMMA31MMA_64x256x32_F32E4M3E5M2_RS_TNILNSP_7ScaleInE1ELSR_1EEEEEENS4_6LayoutINS5_IJNSA_ILi2EEESB_SB_EEENS5_IJSB_NSA_ILi0EEESX_EEEEENS5_IJNS4_10UnderscoreES10_S10_EEEEENS4_13SM90_TMA_LOADENS4_14ComposedLayoutINS4_7SwizzleILi3ELi4ELi3EEENS4_18smem_ptr_flag_bitsILi8EEENSU_INS5_IJSG_NSA_ILi8EEEEEENS5_IJSB_SG_EEEEEEENS4_9Copy_AtomIJNS4_39AutoVectorizingCopyWithAssumedAlignmentILi128EEESI_EEENS4_8identityES13_NS14_IS16_S18_NSU_INS5_IJS19_SG_EEENS5_IJSG_SB_EEEEEEEvS1I_EENS_8epilogue10collective6detail29Sm90TmaWarpSpecializedAdapterINS1P_15DefaultEpilogueISI_SL_SL_NS1O_6thread17LinearCombinationISI_Li1EffLNS1T_9ScaleType4KindE0ELNS_15FloatRoundStyleE2ESI_EENS1_15EpilogueDefaultEEEEEvvEEEEvNT_6ParamsE --------------------------
	.section	.nv.info._ZN7cutlass13device_kernelINS_4gemm6kernel13GemmUniversalIN4cute5tupleIJiiiiEEENS1_10collective13CollectiveMmaINS1_39MainloopSm90TmaGmmaRmemAWarpSpecializedILi3ENS5_IJNS4_1CILi1EEESB_SB_EEENS1_35KernelTmaWarpSpecializedCooperativeEEENS5_IJNSA_ILi256EEESF_NSA_ILi128EEEEEENS_12float_e4m3_tENS5_IJSB_llEEENS_12float_e5m2_tENS5_IJlSB_lEEENS4_8TiledMMAINS4_8MMA_AtomIJNS4_4SM904GMMA31MMA_64x256x32_F32E4M3E5M2_RS_TNILNSP_7ScaleInE1ELSR_1EEEEEENS4_6LayoutINS5_IJNSA_ILi2EEESB_SB_EEENS5_IJSB_NSA_ILi0EEESX_EEEEENS5_IJNS4_10UnderscoreES10_S10_EEEEENS4_13SM90_TMA_LOADENS4_14ComposedLayoutINS4_7SwizzleILi3ELi4ELi3EEENS4_18smem_ptr_flag_bitsILi8EEENSU_INS5_IJSG_NSA_ILi8EEEEEENS5_IJSB_SG_EEEEEEENS4_9Copy_AtomIJNS4_39AutoVectorizingCopyWithAssumedAlignmentILi128EEESI_EEENS4_8identityES13_NS14_IS16_S18_NSU_INS5_IJS19_SG_EEENS5_IJSG_SB_EEEEEEEvS1I_EENS_8epilogue10collective6detail29Sm90TmaWarpSpecializedAdapterINS1P_15DefaultEpilogueISI_SL_SL_NS1O_6thread17LinearCombinationISI_Li1EffLNS1T_9ScaleType4KindE0ELNS_15FloatRoundStyleE2ESI_EENS1_15EpilogueDefaultEEEEEvvEEEEvNT_6ParamsE,"",@"SHT_CUDA_INFO"
	.sectionflags	@""
	.align	4


	//----- nvinfo : EIATTR_CUDA_API_VERSION
	.align		4
        /*0000*/ 	.byte	0x04, 0x37
        /*0002*/ 	.short	(.L_22 - .L_21)
.L_21:
        /*0004*/ 	.word	0x00000082


	//----- nvinfo : EIATTR_KPARAM_INFO
	.align		4
.L_22:
        /*0008*/ 	.byte	0x04, 0x17
        /*000a*/ 	.short	(.L_24 - .L_23)
.L_23:
        /*000c*/ 	.word	0x00000000
        /*0010*/ 	.short	0x0000
        /*0012*/ 	.short	0x0070
        /*0014*/ 	.byte	0x00, 0xf0, 0x01, 0x10


	//----- nvinfo : EIATTR_SPARSE_MMA_MASK
	.align		4
.L_24:
        /*0018*/ 	.byte	0x03, 0x50
        /*001a*/ 	.short	0x0000


	//----- nvinfo : EIATTR_MAXREG_COUNT
	.align		4
        /*001c*/ 	.byte	0x03, 0x1b
        /*001e*/ 	.short	0x00a8


	//----- nvinfo : EIATTR_NUM_BARRIERS
	.align		4
        /*0020*/ 	.byte	0x02, 0x4c
        /*0022*/ 	.byte	0x01
	.zero		1


	//----- nvinfo : EIATTR_EXTERNS
	.align		4
        /*0024*/ 	.byte	0x04, 0x0f
        /*0026*/ 	.short	(.L_26 - .L_25)


	//   ....[0]....
	.align		4
.L_25:
        /*0028*/ 	.word	index@(__assertfail)


	//----- nvinfo : EIATTR_ANNOTATIONS
	.align		4
.L_26:
        /*002c*/ 	.byte	0x04, 0x55
        /*002e*/ 	.short	(.L_28 - .L_27)


	//   ....[0]....
.L_27:
        /*0030*/ 	.word	0x00000001
        /*0034*/ 	.byte	0x70, 0x06, 0x00, 0x00, 0x01, 0x00, 0x00, 0x00, 0x90, 0x06, 0x00, 0x00, 0x01, 0x00, 0x00, 0x00
        /* <DEDUP_REMOVED lines=1459> */
        /*5b74*/ 	.byte	0xa0, 0x74, 0x02, 0x00


	//----- nvinfo : EIATTR_MERCURY_ISA_VERSION
	.align		4
.L_28:
        /*5b78*/ 	.byte	0x03, 0x5f
        /*5b7a*/ 	.short	0x0101


	//----- nvinfo : EIATTR_INT_WARP_WIDE_INSTR_OFFSETS
	.align		4
        /*5b7c*/ 	.byte	0x04, 0x31
        /*5b7e*/ 	.short	(.L_30 - .L_29)


	//   ....[0]....
.L_29:
        /*5b80*/ 	.word	0x000004e0


	//   ....[1]....
        /*5b84*/ 	.word	0x000004f0


	//   ....[2]....
        /*5b88*/ 	.word	0x00000580


	//----- nvinfo : EIATTR_COOP_GROUP_MASK_REGIDS
	.align		4
.L_30:
        /*5b8c*/ 	.byte	0x04, 0x29
        /*5b8e*/ 	.short	(.L_32 - .L_31)


	//   ....[0]....
.L_31:
        /*5b90*/ 	.word	0xffffffff


	//   ....[1]....
        /*5b94*/ 	.word	0xffffffff


	//   ....[2]....
        /*5b98*/ 	.word	0xffffffff


	//   ....[3]....
        /*5b9c*/ 	.word	0xffffffff


	//   ....[4]....
        /*5ba0*/ 	.word	0x0500000f


	//----- nvinfo : EIATTR_COOP_GROUP_INSTR_OFFSETS
	.align		4
.L_32:
        /*5ba4*/ 	.byte	0x04, 0x28
        /*5ba6*/ 	.short	(.L_34 - .L_33)


	//   ....[0]....
.L_33:
        /*5ba8*/ 	.word	0x00000070


	//   ....[1]....
        /*5bac*/ 	.word	0x00000080


	//   ....[2]....
        /*5bb0*/ 	.word	0x000001a0


	//   ....[3]....
        /*5bb4*/ 	.word	0x00000390


	//   ....[4]....
        /*5bb8*/ 	.word	0x00027650


	//----- nvinfo : EIATTR_REG_RECONFIG
	.align		4
.L_34:
        /*5bbc*/ 	.byte	0x01, 0x54
	.zero		2


	//----- nvinfo : EIATTR_SYSCALL_OFFSETS
	.align		4
        /*5bc0*/ 	.byte	0x04, 0x46
        /*5bc2*/ 	.short	(.L_36 - .L_35)


	//   ....[0]....
.L_35:
        /*5bc4*/ 	.word	0x00001240


	//   ....[1]....
        /*5bc8*/ 	.word	0x000013a0


	//   ....[2]....
        /*5bcc*/ 	.word	0x00001490


	//   ....[3]....
        /*5bd0*/ 	.word	0x000265b0


	//   ....[4]....
        /*5bd4*/ 	.word	0x000266e0


	//----- nvinfo : EIATTR_MBARRIER_INSTR_OFFSETS
	.align		4
.L_36:
        /*5bd8*/ 	.byte	0x04, 0x39
        /*5bda*/ 	.short	(.L_38 - .L_37)


	//   ....[0]....
.L_37:
        /*5bdc*/ 	.word	0x00000320
        /*5be0*/ 	.word	0x000000ff
        /*5be4*/ 	.word	0x00000000
        /*5be8*/ 	.short	0x0100
        /*5bea*/ 	.byte	0x08
	.zero		1


	//   ....[1]....
        /*5bec*/ 	.word	0x00000330
        /*5bf0*/ 	.word	0x000000ff
        /*5bf4*/ 	.word	0x00000018
        /*5bf8*/ 	.short	0x0100
        /*5bfa*/ 	.byte	0x08
	.zero		1


	//   ....[2]....
        /*5bfc*/ 	.word	0x00000340
        /*5c00*/ 	.word	0x000000ff
        /*5c04*/ 	.word	0x00000008
        /*5c08*/ 	.short	0x0100
        /*5c0a*/ 	.byte	0x08
	.zero		1


	//   ....[3]....
        /*5c0c*/ 	.word	0x00000350
        /*5c10*/ 	.word	0x000000ff
        /*5c14*/ 	.word	0x00000020
        /*5c18*/ 	.short	0x0100
        /*5c1a*/ 	.byte	0x08
	.zero		1


	//   ....[4]....
        /*5c1c*/ 	.word	0x00000360
        /*5c20*/ 	.word	0x000000ff
        /*5c24*/ 	.word	0x00000010
        /*5c28*/ 	.short	0x0100
        /*5c2a*/ 	.byte	0x08
	.zero		1


	//   ....[5]....
        /*5c2c*/ 	.word	0x00000370
        /*5c30*/ 	.word	0x000000ff
        /*5c34*/ 	.word	0x00000028
        /*5c38*/ 	.short	0x0100
        /*5c3a*/ 	.byte	0x08
	.zero		1


	//   ....[6]....
        /*5c3c*/ 	.word	0x00000600
        /*5c40*/ 	.word	0x000000ff
        /*5c44*/ 	.word	0x00000040
        /*5c48*/ 	.short	0x0100
        /*5c4a*/ 	.byte	0x10
	.zero		1


	//   ....[7]....
        /*5c4c*/ 	.word	0x000006a0
        /*5c50*/ 	.word	0x000000ff
        /*5c54*/ 	.word	0x00000048
        /*5c58*/ 	.short	0x0100
        /*5c5a*/ 	.byte	0x10
	.zero		1


	//   ....[8]....
        /*5c5c*/ 	.word	0x000015c0
        /*5c60*/ 	.word	0x00000003
        /*5c64*/ 	.word	0x00000000
        /*5c68*/ 	.short	0x010a
        /*5c6a*/ 	.byte	0x3f
	.zero		1


	//   ....[9]....
        /*5c6c*/ 	.word	0x00001600
        /*5c70*/ 	.word	0x00000003
        /*5c74*/ 	.word	0x00000000
        /*5c78*/ 	.short	0x010a
        /*5c7a*/ 	.byte	0x3f
	.zero		1


	//   ....[10]....
        /*5c7c*/ 	.word	0x00001850
        /*5c80*/ 	.word	0x00000003
        /*5c84*/ 	.word	0x00000000
        /*5c88*/ 	.short	0x010a
        /*5c8a*/ 	.byte	0x3f
	.zero		1


	//   ....[11]....
        /*5c8c*/ 	.word	0x00006df0
        /*5c90*/ 	.word	0x00000003
        /*5c94*/ 	.word	0x00000000
        /*5c98*/ 	.short	0x010a
        /*5c9a*/ 	.byte	0x3f
	.zero		1


	//   ....[12]....
        /*5c9c*/ 	.word	0x00007b60
        /*5ca0*/ 	.word	0x0000000b
        /*5ca4*/ 	.word	0x00000000
        /*5ca8*/ 	.short	0x010a
        /*5caa*/ 	.byte	0x3f
	.zero		1


	//   ....[13]....
        /*5cac*/ 	.word	0x0000a150
        /*5cb0*/ 	.word	0x0000000c
        /*5cb4*/ 	.word	0x00000000
        /*5cb8*/ 	.short	0x0101
        /*5cba*/ 	.byte	0x3f
	.zero		1


	//   ....[14]....
        /*5cbc*/ 	.word	0x0000ba00
        /*5cc0*/ 	.word	0x0000000b
        /*5cc4*/ 	.word	0x00000000
        /*5cc8*/ 	.short	0x010a
        /*5cca*/ 	.byte	0x3f
	.zero		1


	//   ....[15]....
        /*5ccc*/ 	.word	0x0000ff40
        /*5cd0*/ 	.word	0x00000005
        /*5cd4*/ 	.word	0x00000000
        /*5cd8*/ 	.short	0x0101
        /*5cda*/ 	.byte	0x3f
	.zero		1


	//   ....[16]....
        /*5cdc*/ 	.word	0x00012b80
        /*5ce0*/ 	.word	0x00000000
        /*5ce4*/ 	.word	0x00000000
        /*5ce8*/ 	.short	0x0101
        /*5cea*/ 	.byte	0x3f
	.zero		1


	//   ....[17]....
        /*5cec*/ 	.word	0x000267f0
        /*5cf0*/ 	.word	0x00000008
        /*5cf4*/ 	.word	0x00000018
        /*5cf8*/ 	.short	0x010a
        /*5cfa*/ 	.byte	0x3f
	.zero		1


	//   ....[18]....
        /*5cfc*/ 	.word	0x00026c00
        /*5d00*/ 	.word	0x00000000
        /*5d04*/ 	.word	0x00000048
        /*5d08*/ 	.short	0x0101
        /*5d0a*/ 	.byte	0x3f
	.zero		1


	//   ....[19]....
        /*5d0c*/ 	.word	0x00027480
        /*5d10*/ 	.word	0x00000003
        /*5d14*/ 	.word	0x00000000
        /*5d18*/ 	.short	0x010a
        /*5d1a*/ 	.byte	0x3f
	.zero		1


	//   ....[20]....
        /*5d1c*/ 	.word	0x00027520
        /*5d20*/ 	.word	0x00000003
        /*5d24*/ 	.word	0x00000000
        /*5d28*/ 	.short	0x010a
        /*5d2a*/ 	.byte	0x3f
	.zero		1


	//   ....[21]....
        /*5d2c*/ 	.word	0x000275b0
        /*5d30*/ 	.word	0x00000003
        /*5d34*/ 	.word	0x00000000
        /*5d38*/ 	.short	0x010a
        /*5d3a*/ 	.byte	0x3f
	.zero		1


	//   ....[22]....
        /*5d3c*/ 	.word	0x00027680
        /*5d40*/ 	.word	0x00000003
        /*5d44*/ 	.word	0x00000000
        /*5d48*/ 	.short	0x010a
        /*5d4a*/ 	.byte	0x3f
	.zero		1


	//   ....[23]....
        /*5d4c*/ 	.word	0x000276d0
        /*5d50*/ 	.word	0x00000003
        /*5d54*/ 	.word	0x00000000
        /*5d58*/ 	.short	0x010a
        /*5d5a*/ 	.byte	0x3f
	.zero		1


	//   ....[24]....
        /*5d5c*/ 	.word	0x00027720
        /*5d60*/ 	.word	0x0000000b
        /*5d64*/ 	.word	0x00000000
        /*5d68*/ 	.short	0x010a
        /*5d6a*/ 	.byte	0x3f
	.zero		1


	//   ....[25]....
        /*5d6c*/ 	.word	0x000277f0
        /*5d70*/ 	.word	0x00000008
        /*5d74*/ 	.word	0x00000018
        /*5d78*/ 	.short	0x010a
        /*5d7a*/ 	.byte	0x3f
	.zero		1


	//   ....[26]....
        /*5d7c*/ 	.word	0x000278c0
        /*5d80*/ 	.word	0x00000003
        /*5d84*/ 	.word	0x00000000
        /*5d88*/ 	.short	0x010a
        /*5d8a*/ 	.byte	0x3f
	.zero		1


	//   ....[27]....
        /*5d8c*/ 	.word	0x00027910
        /*5d90*/ 	.word	0x00000003
        /*5d94*/ 	.word	0x00000000
        /*5d98*/ 	.short	0x010a
        /*5d9a*/ 	.byte	0x3f
	.zero		1


	//----- nvinfo : EIATTR_NUM_MBARRIERS
	.align		4
.L_38:
        /*5d9c*/ 	.byte	0x03, 0x38
        /*5d9e*/ 	.short	0x0008


	//----- nvinfo : EIATTR_EXIT_INSTR_OFFSETS
	.align		4
        /*5da0*/ 	.byte	0x04, 0x1c
        /*5da2*/ 	.short	(.L_40 - .L_39)


	//   ....[0]....
.L_39:
        /*5da4*/ 	.word	0x00000700


	//   ....[1]....
        /*5da8*/ 	.word	0x00001070


	//   ....[2]....
        /*5dac*/ 	.word	0x00025a60


	//   ....[3]....
        /*5db0*/ 	.word	0x000261b0


	//   ....[4]....
        /*5db4*/ 	.word	0x00027600


	//----- nvinfo : EIATTR_MAX_THREADS
	.align		4
.L_40:
        /*5db8*/ 	.byte	0x04, 0x05
        /*5dba*/ 	.short	(.L_42 - .L_41)
.L_41:
        /*5dbc*/ 	.word	0x00000180
        /*5dc0*/ 	.word	0x00000001
        /*5dc4*/ 	.word	0x00000001


	//----- nvinfo : EIATTR_CRS_STACK_SIZE
	.align		4
.L_42:
        /*5dc8*/ 	.byte	0x04, 0x1e
        /*5dca*/ 	.short	(.L_44 - .L_43)
.L_43:
        /*5dcc*/ 	.word	0x00000000


	//----- nvinfo : EIATTR_CBANK_PARAM_SIZE
	.align		4
.L_44:
        /*5dd0*/ 	.byte	0x03, 0x19
        /*5dd2*/ 	.short	0x0470


	//----- nvinfo : EIATTR_PARAM_CBANK
	.align		4
        /*5dd4*/ 	.byte	0x04, 0x0a
        /*5dd6*/ 	.short	(.L_46 - .L_45)
	.align		4
.L_45:
        /*5dd8*/ 	.word	index@(.nv.constant0._ZN7cutlass13device_kernelINS_4gemm6kernel13GemmUniversalIN4cute5tupleIJiiiiEEENS1_10collective13CollectiveMmaINS1_39MainloopSm90TmaGmmaRmemAWarpSpecializedILi3ENS5_IJNS4_1CILi1EEESB_SB_EEENS1_35KernelTmaWarpSpecializedCooperativeEEENS5_IJNSA_ILi256EEESF_NSA_ILi128EEEEEENS_12float_e4m3_tENS5_IJSB_llEEENS_12float_e5m2_tENS5_IJlSB_lEEENS4_8TiledMMAINS4_8MMA_AtomIJNS4_4SM904GMMA31MMA_64x256x32_F32E4M3E5M2_RS_TNILNSP_7ScaleInE1ELSR_1EEEEEENS4_6LayoutINS5_IJNSA_ILi2EEESB_SB_EEENS5_IJSB_NSA_ILi0EEESX_EEEEENS5_IJNS4_10UnderscoreES10_S10_EEEEENS4_13SM90_TMA_LOADENS4_14ComposedLayoutINS4_7SwizzleILi3ELi4ELi3EEENS4_18smem_ptr_flag_bitsILi8EEENSU_INS5_IJSG_NSA_ILi8EEEEEENS5_IJSB_SG_EEEEEEENS4_9Copy_AtomIJNS4_39AutoVectorizingCopyWithAssumedAlignmentILi128EEESI_EEENS4_8identityES13_NS14_IS16_S18_NSU_INS5_IJS19_SG_EEENS5_IJSG_SB_EEEEEEEvS1I_EENS_8epilogue10collective6detail29Sm90TmaWarpSpecializedAdapterINS1P_15DefaultEpilogueISI_SL_SL_NS1O_6thread17LinearCombinationISI_Li1EffLNS1T_9ScaleType4KindE0ELNS_15FloatRoundStyleE2ESI_EENS1_15EpilogueDefaultEEEEEvvEEEEvNT_6ParamsE)
        /*5ddc*/ 	.short	0x0210
        /*5dde*/ 	.short	0x0470


	//----- nvinfo : EIATTR_SW_WAR
	.align		4
.L_46:
        /*5de0*/ 	.byte	0x04, 0x36
        /*5de2*/ 	.short	(.L_48 - .L_47)
.L_47:
        /*5de4*/ 	.word	0x00000008
.L_48:


//--------------------- .nv.callgraph             --------------------------
	.section	.nv.callgraph,"",@"SHT_CUDA_CALLGRAPH"
	.align	4
	.sectionentsize	8
	.align		4
        /*0000*/ 	.word	0x00000000
	.align		4
        /*0004*/ 	.word	0xffffffff
	.align		4
        /*0008*/ 	.word	index@(_ZN7cutlass13device_kernelINS_4gemm6kernel13GemmUniversalIN4cute5tupleIJiiiiEEENS1_10collective13CollectiveMmaINS1_39MainloopSm90TmaGmmaRmemAWarpSpecializedILi3ENS5_IJNS4_1CILi1EEESB_SB_EEENS1_35KernelTmaWarpSpecializedCooperativeEEENS5_IJNSA_ILi256EEESF_NSA_ILi128EEEEEENS_12float_e4m3_tENS5_IJSB_llEEENS_12float_e5m2_tENS5_IJlSB_lEEENS4_8TiledMMAINS4_8MMA_AtomIJNS4_4SM904GMMA31MMA_64x256x32_F32E4M3E5M2_RS_TNILNSP_7ScaleInE1ELSR_1EEEEEENS4_6LayoutINS5_IJNSA_ILi2EEESB_SB_EEENS5_IJSB_NSA_ILi0EEESX_EEEEENS5_IJNS4_10UnderscoreES10_S10_EEEEENS4_13SM90_TMA_LOADENS4_14ComposedLayoutINS4_7SwizzleILi3ELi4ELi3EEENS4_18smem_ptr_flag_bitsILi8EEENSU_INS5_IJSG_NSA_ILi8EEEEEENS5_IJSB_SG_EEEEEEENS4_9Copy_AtomIJNS4_39AutoVectorizingCopyWithAssumedAlignmentILi128EEESI_EEENS4_8identityES13_NS14_IS16_S18_NSU_INS5_IJS19_SG_EEENS5_IJSG_SB_EEEEEEEvS1I_EENS_8epilogue10collective6detail29Sm90TmaWarpSpecializedAdapterINS1P_15DefaultEpilogueISI_SL_SL_NS1O_6thread17LinearCombinationISI_Li1EffLNS1T_9ScaleType4KindE0ELNS_15FloatRoundStyleE2ESI_EENS1_15EpilogueDefaultEEEEEvvEEEEvNT_6ParamsE)
	.align		4
        /*000c*/ 	.word	index@(__assertfail)
	.align		4
        /*0010*/ 	.word	0x00000000
	.align		4
        /*0014*/ 	.word	0xfffffffe
	.align		4
        /*0018*/ 	.word	0x00000000
	.align		4
        /*001c*/ 	.word	0xfffffffd
	.align		4
        /*0020*/ 	.word	0x00000000
	.align		4
        /*0024*/ 	.word	0xfffffffc


//--------------------- .nv.constant4             --------------------------
	.section	.nv.constant4,"a",@progbits
	.align	8
	.align		8
.nv.constant4:
        /*0000*/ 	.dword	__assertfail
	.align		8
        /*0008*/ 	.dword	__unnamed_1
	.align		8
        /*0010*/ 	.dword	__unnamed_2
	.align		8
        /*0018*/ 	.dword	_ZN40_INTERNAL_b20f06e6_4_k_cu_76077f78_178884cuda3std3__45__cpo5beginE
	.align		8
        /*0020*/ 	.dword	_ZN40_INTERNAL_b20f06e6_4_k_cu_76077f78_178884cuda3std3__45__cpo3endE
	.align		8
        /*0028*/ 	.dword	_ZN40_INTERNAL_b20f06e6_4_k_cu_76077f78_178884cuda3std3__45__cpo6cbeginE
	.align		8
        /*0030*/ 	.dword	_ZN40_INTERNAL_b20f06e6_4_k_cu_76077f78_178884cuda3std3__45__cpo4cendE
	.align		8
        /*0038*/ 	.dword	_ZN40_INTERNAL_b20f06e6_4_k_cu_76077f78_178884cuda3std3__442_GLOBAL__N__b20f06e6_4_k_cu_76077f78_178886ignoreE
	.align		8
        /*0040*/ 	.dword	_ZN40_INTERNAL_b20f06e6_4_k_cu_76077f78_178884cuda3std3__419piecewise_constructE
	.align		8
        /*0048*/ 	.dword	_ZN40_INTERNAL_b20f06e6_4_k_cu_76077f78_178884cuda3std3__48in_placeE
	.align		8
        /*0050*/ 	.dword	_ZN40_INTERNAL_b20f06e6_4_k_cu_76077f78_178884cuda3std6ranges3__45__cpo4swapE
	.align		8
        /*0058*/ 	.dword	_ZN40_INTERNAL_b20f06e6_4_k_cu_76077f78_178884cuda3std6ranges3__45__cpo9iter_moveE
	.align		8
        /*0060*/ 	.dword	_ZN40_INTERNAL_b20f06e6_4_k_cu_76077f78_178884cute7productE
	.align		8
        /*0068*/ 	.dword	_ZN40_INTERNAL_b20f06e6_4_k_cu_76077f78_178884cute1_E
	.align		8
        /*0070*/ 	.dword	$str$24
	.align		8
        /*0078*/ 	.dword	$str$25


//--------------------- .text._ZN7cutlass13device_kernelINS_4gemm6kernel13GemmUniversalIN4cute5tupleIJiiiiEEENS1_10collective13CollectiveMmaINS1_39MainloopSm90TmaGmmaRmemAWarpSpecializedILi3ENS5_IJNS4_1CILi1EEESB_SB_EEENS1_35KernelTmaWarpSpecializedCooperativeEEENS5_IJNSA_ILi256EEESF_NSA_ILi128EEEEEENS_12float_e4m3_tENS5_IJSB_llEEENS_12float_e5m2_tENS5_IJlSB_lEEENS4_8TiledMMAINS4_8MMA_AtomIJNS4_4SM904GMMA31MMA_64x256x32_F32E4M3E5M2_RS_TNILNSP_7ScaleInE1ELSR_1EEEEEENS4_6LayoutINS5_IJNSA_ILi2EEESB_SB_EEENS5_IJSB_NSA_ILi0EEESX_EEEEENS5_IJNS4_10UnderscoreES10_S10_EEEEENS4_13SM90_TMA_LOADENS4_14ComposedLayoutINS4_7SwizzleILi3ELi4ELi3EEENS4_18smem_ptr_flag_bitsILi8EEENSU_INS5_IJSG_NSA_ILi8EEEEEENS5_IJSB_SG_EEEEEEENS4_9Copy_AtomIJNS4_39AutoVectorizingCopyWithAssumedAlignmentILi128EEESI_EEENS4_8identityES13_NS14_IS16_S18_NSU_INS5_IJS19_SG_EEENS5_IJSG_SB_EEEEEEEvS1I_EENS_8epilogue10collective6detail29Sm90TmaWarpSpecializedAdapterINS1P_15DefaultEpilogueISI_SL_SL_NS1O_6thread17LinearCombinationISI_Li1EffLNS1T_9ScaleType4KindE0ELNS_15FloatRoundStyleE2ESI_EENS1_15EpilogueDefaultEEEEEvvEEEEvNT_6ParamsE --------------------------
	.section	.text._ZN7cutlass13device_kernelINS_4gemm6kernel13GemmUniversalIN4cute5tupleIJiiiiEEENS1_10collective13CollectiveMmaINS1_39MainloopSm90TmaGmmaRmemAWarpSpecializedILi3ENS5_IJNS4_1CILi1EEESB_SB_EEENS1_35KernelTmaWarpSpecializedCooperativeEEENS5_IJNSA_ILi256EEESF_NSA_ILi128EEEEEENS_12float_e4m3_tENS5_IJSB_llEEENS_12float_e5m2_tENS5_IJlSB_lEEENS4_8TiledMMAINS4_8MMA_AtomIJNS4_4SM904GMMA31MMA_64x256x32_F32E4M3E5M2_RS_TNILNSP_7ScaleInE1ELSR_1EEEEEENS4_6LayoutINS5_IJNSA_ILi2EEESB_SB_EEENS5_IJSB_NSA_ILi0EEESX_EEEEENS5_IJNS4_10UnderscoreES10_S10_EEEEENS4_13SM90_TMA_LOADENS4_14ComposedLayoutINS4_7SwizzleILi3ELi4ELi3EEENS4_18smem_ptr_flag_bitsILi8EEENSU_INS5_IJSG_NSA_ILi8EEEEEENS5_IJSB_SG_EEEEEEENS4_9Copy_AtomIJNS4_39AutoVectorizingCopyWithAssumedAlignmentILi128EEESI_EEENS4_8identityES13_NS14_IS16_S18_NSU_INS5_IJS19_SG_EEENS5_IJSG_SB_EEEEEEEvS1I_EENS_8epilogue10collective6detail29Sm90TmaWarpSpecializedAdapterINS1P_15DefaultEpilogueISI_SL_SL_NS1O_6thread17LinearCombinationISI_Li1EffLNS1T_9ScaleType4KindE0ELNS_15FloatRoundStyleE2ESI_EENS1_15EpilogueDefaultEEEEEvvEEEEvNT_6ParamsE,"ax",@progbits
	.align	128
.text._ZN7cutlass13device_kernelINS_4gemm6kernel13GemmUniversalIN4cute5tupleIJiiiiEEENS1_10collective13CollectiveMmaINS1_39MainloopSm90TmaGmmaRmemAWarpSpecializedILi3ENS5_IJNS4_1CILi1EEESB_SB_EEENS1_35KernelTmaWarpSpecializedCooperativeEEENS5_IJNSA_ILi256EEESF_NSA_ILi128EEEEEENS_12float_e4m3_tENS5_IJSB_llEEENS_12float_e5m2_tENS5_IJlSB_lEEENS4_8TiledMMAINS4_8MMA_AtomIJNS4_4SM904GMMA31MMA_64x256x32_F32E4M3E5M2_RS_TNILNSP_7ScaleInE1ELSR_1EEEEEENS4_6LayoutINS5_IJNSA_ILi2EEESB_SB_EEENS5_IJSB_NSA_ILi0EEESX_EEEEENS5_IJNS4_10UnderscoreES10_S10_EEEEENS4_13SM90_TMA_LOADENS4_14ComposedLayoutINS4_7SwizzleILi3ELi4ELi3EEENS4_18smem_ptr_flag_bitsILi8EEENSU_INS5_IJSG_NSA_ILi8EEEEEENS5_IJSB_SG_EEEEEEENS4_9Copy_AtomIJNS4_39AutoVectorizingCopyWithAssumedAlignmentILi128EEESI_EEENS4_8identityES13_NS14_IS16_S18_NSU_INS5_IJS19_SG_EEENS5_IJSG_SB_EEEEEEEvS1I_EENS_8epilogue10collective6detail29Sm90TmaWarpSpecializedAdapterINS1P_15DefaultEpilogueISI_SL_SL_NS1O_6thread17LinearCombinationISI_Li1EffLNS1T_9ScaleType4KindE0ELNS_15FloatRoundStyleE2ESI_EENS1_15EpilogueDefaultEEEEEvvEEEEvNT_6ParamsE:
        .type           _ZN7cutlass13device_kernelINS_4gemm6kernel13GemmUniversalIN4cute5tupleIJiiiiEEENS1_10collective13CollectiveMmaINS1_39MainloopSm90TmaGmmaRmemAWarpSpecializedILi3ENS5_IJNS4_1CILi1EEESB_SB_EEENS1_35KernelTmaWarpSpecializedCooperativeEEENS5_IJNSA_ILi256EEESF_NSA_ILi128EEEEEENS_12float_e4m3_tENS5_IJSB_llEEENS_12float_e5m2_tENS5_IJlSB_lEEENS4_8TiledMMAINS4_8MMA_AtomIJNS4_4SM904GMMA31MMA_64x256x32_F32E4M3E5M2_RS_TNILNSP_7ScaleInE1ELSR_1EEEEEENS4_6LayoutINS5_IJNSA_ILi2EEESB_SB_EEENS5_IJSB_NSA_ILi0EEESX_EEEEENS5_IJNS4_10UnderscoreES10_S10_EEEEENS4_13SM90_TMA_LOADENS4_14ComposedLayoutINS4_7SwizzleILi3ELi4ELi3EEENS4_18smem_ptr_flag_bitsILi8EEENSU_INS5_IJSG_NSA_ILi8EEEEEENS5_IJSB_SG_EEEEEEENS4_9Copy_AtomIJNS4_39AutoVectorizingCopyWithAssumedAlignmentILi128EEESI_EEENS4_8identityES13_NS14_IS16_S18_NSU_INS5_IJS19_SG_EEENS5_IJSG_SB_EEEEEEEvS1I_EENS_8epilogue10collective6detail29Sm90TmaWarpSpecializedAdapterINS1P_15DefaultEpilogueISI_SL_SL_NS1O_6thread17LinearCombinationISI_Li1EffLNS1T_9ScaleType4KindE0ELNS_15FloatRoundStyleE2ESI_EENS1_15EpilogueDefaultEEEEEvvEEEEvNT_6ParamsE,@function
        .size           _ZN7cutlass13device_kernelINS_4gemm6kernel13GemmUniversalIN4cute5tupleIJiiiiEEENS1_10collective13CollectiveMmaINS1_39MainloopSm90TmaGmmaRmemAWarpSpecializedILi3ENS5_IJNS4_1CILi1EEESB_SB_EEENS1_35KernelTmaWarpSpecializedCooperativeEEENS5_IJNSA_ILi256EEESF_NSA_ILi128EEEEEENS_12float_e4m3_tENS5_IJSB_llEEENS_12float_e5m2_tENS5_IJlSB_lEEENS4_8TiledMMAINS4_8MMA_AtomIJNS4_4SM904GMMA31MMA_64x256x32_F32E4M3E5M2_RS_TNILNSP_7ScaleInE1ELSR_1EEEEEENS4_6LayoutINS5_IJNSA_ILi2EEESB_SB_EEENS5_IJSB_NSA_ILi0EEESX_EEEEENS5_IJNS4_10UnderscoreES10_S10_EEEEENS4_13SM90_TMA_LOADENS4_14ComposedLayoutINS4_7SwizzleILi3ELi4ELi3EEENS4_18smem_ptr_flag_bitsILi8EEENSU_INS5_IJSG_NSA_ILi8EEEEEENS5_IJSB_SG_EEEEEEENS4_9Copy_AtomIJNS4_39AutoVectorizingCopyWithAssumedAlignmentILi128EEESI_EEENS4_8identityES13_NS14_IS16_S18_NSU_INS5_IJS19_SG_EEENS5_IJSG_SB_EEEEEEEvS1I_EENS_8epilogue10collective6detail29Sm90TmaWarpSpecializedAdapterINS1P_15DefaultEpilogueISI_SL_SL_NS1O_6thread17LinearCombinationISI_Li1EffLNS1T_9ScaleType4KindE0ELNS_15FloatRoundStyleE2ESI_EENS1_15EpilogueDefaultEEEEEvvEEEEvNT_6ParamsE,(.L_x_595 - _ZN7cutlass13device_kernelINS_4gemm6kernel13GemmUniversalIN4cute5tupleIJiiiiEEENS1_10collective13CollectiveMmaINS1_39MainloopSm90TmaGmmaRmemAWarpSpecializedILi3ENS5_IJNS4_1CILi1EEESB_SB_EEENS1_35KernelTmaWarpSpecializedCooperativeEEENS5_IJNSA_ILi256EEESF_NSA_ILi128EEEEEENS_12float_e4m3_tENS5_IJSB_llEEENS_12float_e5m2_tENS5_IJlSB_lEEENS4_8TiledMMAINS4_8MMA_AtomIJNS4_4SM904GMMA31MMA_64x256x32_F32E4M3E5M2_RS_TNILNSP_7ScaleInE1ELSR_1EEEEEENS4_6LayoutINS5_IJNSA_ILi2EEESB_SB_EEENS5_IJSB_NSA_ILi0EEESX_EEEEENS5_IJNS4_10UnderscoreES10_S10_EEEEENS4_13SM90_TMA_LOADENS4_14ComposedLayoutINS4_7SwizzleILi3ELi4ELi3EEENS4_18smem_ptr_flag_bitsILi8EEENSU_INS5_IJSG_NSA_ILi8EEEEEENS5_IJSB_SG_EEEEEEENS4_9Copy_AtomIJNS4_39AutoVectorizingCopyWithAssumedAlignmentILi128EEESI_EEENS4_8identityES13_NS14_IS16_S18_NSU_INS5_IJS19_SG_EEENS5_IJSG_SB_EEEEEEEvS1I_EENS_8epilogue10collective6detail29Sm90TmaWarpSpecializedAdapterINS1P_15DefaultEpilogueISI_SL_SL_NS1O_6thread17LinearCombinationISI_Li1EffLNS1T_9ScaleType4KindE0ELNS_15FloatRoundStyleE2ESI_EENS1_15EpilogueDefaultEEEEEvvEEEEvNT_6ParamsE)
        .other          _ZN7cutlass13device_kernelINS_4gemm6kernel13GemmUniversalIN4cute5tupleIJiiiiEEENS1_10collective13CollectiveMmaINS1_39MainloopSm90TmaGmmaRmemAWarpSpecializedILi3ENS5_IJNS4_1CILi1EEESB_SB_EEENS1_35KernelTmaWarpSpecializedCooperativeEEENS5_IJNSA_ILi256EEESF_NSA_ILi128EEEEEENS_12float_e4m3_tENS5_IJSB_llEEENS_12float_e5m2_tENS5_IJlSB_lEEENS4_8TiledMMAINS4_8MMA_AtomIJNS4_4SM904GMMA31MMA_64x256x32_F32E4M3E5M2_RS_TNILNSP_7ScaleInE1ELSR_1EEEEEENS4_6LayoutINS5_IJNSA_ILi2EEESB_SB_EEENS5_IJSB_NSA_ILi0EEESX_EEEEENS5_IJNS4_10UnderscoreES10_S10_EEEEENS4_13SM90_TMA_LOADENS4_14ComposedLayoutINS4_7SwizzleILi3ELi4ELi3EEENS4_18smem_ptr_flag_bitsILi8EEENSU_INS5_IJSG_NSA_ILi8EEEEEENS5_IJSB_SG_EEEEEEENS4_9Copy_AtomIJNS4_39AutoVectorizingCopyWithAssumedAlignmentILi128EEESI_EEENS4_8identityES13_NS14_IS16_S18_NSU_INS5_IJS19_SG_EEENS5_IJSG_SB_EEEEEEEvS1I_EENS_8epilogue10collective6detail29Sm90TmaWarpSpecializedAdapterINS1P_15DefaultEpilogueISI_SL_SL_NS1O_6thread17LinearCombinationISI_Li1EffLNS1T_9ScaleType4KindE0ELNS_15FloatRoundStyleE2ESI_EENS1_15EpilogueDefaultEEEEEvvEEEEvNT_6ParamsE,@"STO_CUDA_ENTRY STV_DEFAULT"
_ZN7cutlass13device_kernelINS_4gemm6kernel13GemmUniversalIN4cute5tupleIJiiiiEEENS1_10collective13CollectiveMmaINS1_39MainloopSm90TmaGmmaRmemAWarpSpecializedILi3ENS5_IJNS4_1CILi1EEESB_SB_EEENS1_35KernelTmaWarpSpecializedCooperativeEEENS5_IJNSA_ILi256EEESF_NSA_ILi128EEEEEENS_12float_e4m3_tENS5_IJSB_llEEENS_12float_e5m2_tENS5_IJlSB_lEEENS4_8TiledMMAINS4_8MMA_AtomIJNS4_4SM904GMMA31MMA_64x256x32_F32E4M3E5M2_RS_TNILNSP_7ScaleInE1ELSR_1EEEEEENS4_6LayoutINS5_IJNSA_ILi2EEESB_SB_EEENS5_IJSB_NSA_ILi0EEESX_EEEEENS5_IJNS4_10UnderscoreES10_S10_EEEEENS4_13SM90_TMA_LOADENS4_14ComposedLayoutINS4_7SwizzleILi3ELi4ELi3EEENS4_18smem_ptr_flag_bitsILi8EEENSU_INS5_IJSG_NSA_ILi8EEEEEENS5_IJSB_SG_EEEEEEENS4_9Copy_AtomIJNS4_39AutoVectorizingCopyWithAssumedAlignmentILi128EEESI_EEENS4_8identityES13_NS14_IS16_S18_NSU_INS5_IJS19_SG_EEENS5_IJSG_SB_EEEEEEEvS1I_EENS_8epilogue10collective6detail29Sm90TmaWarpSpecializedAdapterINS1P_15DefaultEpilogueISI_SL_SL_NS1O_6thread17LinearCombinationISI_Li1EffLNS1T_9ScaleType4KindE0ELNS_15FloatRoundStyleE2ESI_EENS1_15EpilogueDefaultEEEEEvvEEEEvNT_6ParamsE:
[----:B------:R-:W0:Y:S02]  /*0000*/  LDC R1, c[0x0][0x28] ;  /* 0x00000a00ff017b82 */ /* 0x000e240000000800 */
[----:B0-----:R-:W-:Y:S01]  /*0010*/  VIADD R1, R1, 0xfffff780 ;  /* 0xfffff78001017836 */ /* 0x001fe20000000000 */
[----:B------:R-:W0:Y:S01]  /*0020*/  S2R R2, SR_TID.X ;  /* 0x0000000000027919 */ /* 0x000e220000002100 */
[----:B------:R-:W-:Y:S01]  /*0030*/  ELECT P0, URZ, PT ;  /* 0x00000000003f782f */ /* 0x000fe20003800000 */
[----:B------:R-:W-:Y:S01]  /*0040*/  BSSY B0, `(.L_x_0) ;  /* 0x0000015000007945 */ /* 0x000fe20003800000 */
[--C-:B0-----:R-:W-:Y:S02]  /*0050*/  SHF.R.U32.HI R0, RZ, 0x5, R2.reuse ;  /* 0x00000005ff007819 */ /* 0x101fe40000011602 */
[----:B------:R-:W-:-:S03]  /*0060*/  SHF.R.U32.HI R2, RZ, 0x7, R2 ;  /* 0x00000007ff027819 */ /* 0x000fc60000011602 */
[----:B------:R-:W0:Y:S04]  /*0070*/  SHFL.IDX PT, R3, R0, RZ, 0x1f ;  /* 0x00001fff00037589 */ /* 0x000e2800000e0000 */
[----:B------:R-:W1:Y:S01]  /*0080*/  SHFL.IDX PT, R2, R2, RZ, 0x1f ;  /* 0x00001fff02027589 */ /* 0x000e6200000e0000 */
[----:B0-----:R-:W-:Y:S02]  /*0090*/  R2UR UR10, R3 ;  /* 0x00000000030a72ca */ /* 0x001fe400000e0000 */
[----:B-1----:R-:W-:-:S11]  /*00a0*/  R2UR UR5, R2 ;  /* 0x00000000020572ca */ /* 0x002fd600000e0000 */
[----:B------:R-:W-:Y:S02]  /*00b0*/  USHF.R.S32.HI UR4, URZ, 0x1f, UR10 ;  /* 0x0000001f3f047899 */ /* 0x000fe4000801140a */
[----:B------:R-:W-:Y:S02]  /*00c0*/  ISETP.NE.OR P0, PT, RZ, UR10, !P0 ;  /* 0x0000000aff007c0c */ /* 0x000fe4000c705670 */
[----:B------:R-:W-:-:S04]  /*00d0*/  ULEA.HI UR4, UR4, UR10, URZ, 0x2 ;  /* 0x0000000a04047291 */ /* 0x000fc8000f8f103f */
[----:B------:R-:W-:-:S04]  /*00e0*/  ULOP3.LUT UR4, UR4, 0xfffffffc, URZ, 0xc0, !UPT ;  /* 0xfffffffc04047892 */ /* 0x000fc8000f8ec03f */
[----:B------:R-:W-:-:S03]  /*00f0*/  UIADD3 UR10, UR10, -UR4, URZ ;  /* 0x800000040a0a7290 */ /* 0x000fc6000fffe03f */
[----:B------:R-:W-:Y:S09]  /*0100*/  @P0 BRA `(.L_x_1) ;  /* 0x0000000000200947 */ /* 0x000ff20003800000 */
[----:B------:R-:W-:Y:S02]  /*0110*/  ULDC.64 UR6, c[0x0][0x198] ;  /* 0x0000660000067ab9 */ /* 0x000fe40000000a00 */
[----:B------:R-:W-:Y:S02]  /*0120*/  UIADD3 UR8, UP0, UR6, 0xf0, URZ ;  /* 0x000000f006087890 */ /* 0x000fe4000ff1e03f */
[----:B------:R-:W-:Y:S02]  /*0130*/  UIADD3 UR6, UP1, UR6, 0x1f0, URZ ;  /* 0x000001f006067890 */ /* 0x000fe4000ff3e03f */
[----:B------:R-:W-:Y:S02]  /*0140*/  UIADD3.X UR9, URZ, UR7, URZ, UP0, !UPT ;  /* 0x000000073f097290 */ /* 0x000fe400087fe43f */
[----:B------:R-:W-:-:S07]  /*0150*/  UIADD3.X UR7, URZ, UR7, URZ, UP1, !UPT ;  /* 0x000000073f077290 */ /* 0x000fce0008ffe43f */
[----:B------:R0:W-:Y:S02]  /*0160*/  UTMACCTL.PF [UR8] ;  /* 0x00000000080079b9 */ /* 0x0001e40008040000 */
[----:B------:R0:W-:Y:S02]  /*0170*/  UTMACCTL.PF [UR6] ;  /* 0x00000000060079b9 */ /* 0x0001e40008040000 */
[----:B0-----:R-:W-:Y:S01]  /*0180*/  NOP ;  /* 0x0000000000007918 */ /* 0x001fe20000000000 */
.L_x_1:
[----:B------:R-:W-:Y:S05]  /*0190*/  BSYNC B0 ;  /* 0x0000000000007941 */ /* 0x000fea0003800000 */
.L_x_0:
[----:B------:R-:W0:Y:S01]  /*01a0*/  SHFL.IDX PT, R2, R0, RZ, 0x1f ;  /* 0x00001fff00027589 */ /* 0x000e2200000e0000 */
[----:B------:R-:W-:Y:S01]  /*01b0*/  UISETP.NE.AND UP0, UPT, UR10, 0x3, UPT ;  /* 0x000000030a00788c */ /* 0x000fe2000bf05270 */
[----:B------:R-:W-:Y:S01]  /*01c0*/  ISETP.NE.AND P1, PT, RZ, UR5, PT ;  /* 0x00000005ff007c0c */ /* 0x000fe2000bf25270 */
[----:B------:R-:W-:Y:S02]  /*01d0*/  UIADD3 UR18, UR5, -0x1, URZ ;  /* 0xffffffff05127890 */ /* 0x000fe4000fffe03f */
[----:B------:R-:W-:Y:S02]  /*01e0*/  UISETP.EQ.OR UP0, UPT, UR10, URZ, !UP0 ;  /* 0x0000003f0a00728c */ /* 0x000fe4000c702670 */
[----:B------:R-:W-:Y:S02]  /*01f0*/  UISETP.GE.U32.AND UP1, UPT, UR18, 0x2, UPT ;  /* 0x000000021200788c */ /* 0x000fe4000bf26070 */
[----:B------:R-:W-:-:S04]  /*0200*/  UISETP.EQ.AND UP0, UPT, UR5, URZ, UP0 ;  /* 0x0000003f0500728c */ /* 0x000fc80008702270 */
[----:B------:R-:W-:-:S04]  /*0210*/  USEL UR43, URZ, 0x1, !UP0 ;  /* 0x000000013f2b7887 */ /* 0x000fc8000c000000 */
[----:B------:R-:W-:Y:S01]  /*0220*/  USEL UR43, UR43, 0x2, UP1 ;  /* 0x000000022b2b7887 */ /* 0x000fe20008800000 */
[----:B0-----:R-:W-:-:S13]  /*0230*/  ISETP.NE.AND P0, PT, R2, RZ, PT ;  /* 0x000000ff0200720c */ /* 0x001fda0003f05270 */
[----:B------:R-:W-:Y:S05]  /*0240*/  @P0 BRA `(.L_x_2) ;  /* 0x0000000000500947 */ /* 0x000fea0003800000 */
[----:B------:R-:W0:Y:S01]  /*0250*/  S2UR UR8, SR_CgaCtaId ;  /* 0x00000000000879c3 */ /* 0x000e220000008800 */
[----:B------:R-:W-:Y:S01]  /*0260*/  UMOV UR4, 0x400 ;  /* 0x0000040000047882 */ /* 0x000fe20000000000 */
[----:B------:R-:W-:Y:S01]  /*0270*/  UMOV UR5, 0x1 ;  /* 0x0000000100057882 */ /* 0x000fe20000000000 */
[----:B------:R-:W-:Y:S01]  /*0280*/  UMOV UR6, 0x100 ;  /* 0x0000010000067882 */ /* 0x000fe20000000000 */
[----:B------:R-:W-:Y:S01]  /*0290*/  ELECT P0, URZ, PT ;  /* 0x00000000003f782f */ /* 0x000fe20003800000 */
[----:B------:R-:W-:-:S04]  /*02a0*/  UIADD3 UR6, -UR6, 0x100000, URZ ;  /* 0x0010000006067890 */ /* 0x000fc8000fffe13f */
[----:B------:R-:W-:Y:S02]  /*02b0*/  USHF.L.U32 UR7, UR6, 0xb, URZ ;  /* 0x0000000b06077899 */ /* 0x000fe4000800063f */
[----:B------:R-:W-:Y:S02]  /*02c0*/  USHF.L.U32 UR6, UR6, 0x1, URZ ;  /* 0x0000000106067899 */ /* 0x000fe4000800063f */
[----:B0-----:R-:W-:Y:S02]  /*02d0*/  ULEA UR8, UR8, UR4, 0x18 ;  /* 0x0000000408087291 */ /* 0x001fe4000f8ec03f */
[----:B------:R-:W-:-:S04]  /*02e0*/  UIADD3 UR4, -UR5, 0x100000, URZ ;  /* 0x0010000005047890 */ /* 0x000fc8000fffe13f */
[----:B------:R-:W-:Y:S02]  /*02f0*/  USHF.L.U32 UR5, UR4, 0xb, URZ ;  /* 0x0000000b04057899 */ /* 0x000fe4000800063f */
[----:B------:R-:W-:Y:S01]  /*0300*/  USHF.L.U32 UR4, UR4, 0x1, URZ ;  /* 0x0000000104047899 */ /* 0x000fe2000800063f */
[----:B------:R-:W0:Y:S11]  /*0310*/  FENCE.VIEW.ASYNC.S ;  /* 0x00000000000073c6 */ /* 0x000e360000000000 */
[----:B0-----:R0:W1:Y:S01]  /*0320*/  SYNCS.EXCH.64 URZ, [UR8], UR4 ;  /* 0x00000004083f75b2 */ /* 0x0010620008000100 */
[----:B------:R0:W2:Y:S01]  /*0330*/  SYNCS.EXCH.64 URZ, [UR8+0x18], UR6 ;  /* 0x00001806083f75b2 */ /* 0x0000a20008000100 */
[----:B------:R0:W3:Y:S01]  /*0340*/  SYNCS.EXCH.64 URZ, [UR8+0x8], UR4 ;  /* 0x00000804083f75b2 */ /* 0x0000e20008000100 */
[----:B------:R0:W4:Y:S01]  /*0350*/  SYNCS.EXCH.64 URZ, [UR8+0x20], UR6 ;  /* 0x00002006083f75b2 */ /* 0x0001220008000100 */
[----:B------:R0:W0:Y:S01]  /*0360*/  SYNCS.EXCH.64 URZ, [UR8+0x10], UR4 ;  /* 0x00001004083f75b2 */ /* 0x0000220008000100 */
[----:B------:R0:W0:Y:S01]  /*0370*/  SYNCS.EXCH.64 URZ, [UR8+0x28], UR6 ;  /* 0x00002806083f75b2 */ /* 0x0000220008000100 */
[----:B------:R-:W-:Y:S01]  /*0380*/  NOP ;  /* 0x0000000000007918 */ /* 0x000fe20000000000 */
.L_x_2:
[----:B------:R-:W5:Y:S01]  /*0390*/  SHFL.IDX PT, R0, R0, RZ, 0x1f ;  /* 0x00001fff00007589 */ /* 0x000f6200000e0000 */
[----:B------:R-:W-:Y:S01]  /*03a0*/  ELECT P0, URZ, PT ;  /* 0x00000000003f782f */ /* 0x000fe20003800000 */
[----:B------:R-:W1:Y:S01]  /*03b0*/  S2UR UR17, SR_CTAID.Y ;  /* 0x00000000001179c3 */ /* 0x000e620000002600 */
[----:B0-----:R-:W-:Y:S01]  /*03c0*/  ULDC UR5, c[0x0][0x65c] ;  /* 0x0001970000057ab9 */ /* 0x001fe20000000800 */
[----:B------:R-:W-:Y:S01]  /*03d0*/  UMOV UR12, 0x20 ;  /* 0x00000020000c7882 */ /* 0x000fe20000000000 */
[----:B------:R-:W-:Y:S01]  /*03e0*/  UISETP.NE.AND UP2, UPT, UR5, 0x1, UPT ;  /* 0x000000010500788c */ /* 0x000fe2000bf45270 */
[----:B------:R-:W-:Y:S01]  /*03f0*/  NOP ;  /* 0x0000000000007918 */ /* 0x000fe20000000000 */
[----:B------:R-:W-:Y:S02]  /*0400*/  NOP ;  /* 0x0000000000007918 */ /* 0x000fe40000000000 */
[----:B------:R-:W-:Y:S01]  /*0410*/  UP2UR UR42, UPR, URZ, 0x4 ;  /* 0x000000043f2a7883 */ /* 0x000fe20008000000 */
[----:B------:R-:W0:Y:S01]  /*0420*/  S2UR UR4, SR_CTAID.X ;  /* 0x00000000000479c3 */ /* 0x000e220000002500 */
[----:B------:R-:W-:-:S02]  /*0430*/  PLOP3.LUT P2, PT, PT, PT, UP2, 0x80, 0x0 ;  /* 0x000000000000781c */ /* 0x000fc40003f4f028 */
[----:B------:R-:W-:Y:S02]  /*0440*/  PLOP3.LUT P4, PT, PT, PT, UP2, 0x80, 0x0 ;  /* 0x000000000000781c */ /* 0x000fe40003f8f028 */
[----:B------:R-:W-:Y:S01]  /*0450*/  PLOP3.LUT P3, PT, PT, PT, UP2, 0x80, 0x0 ;  /* 0x000000000000781c */ /* 0x000fe20003f6f028 */
[----:B------:R-:W-:Y:S01]  /*0460*/  @UP2 ULDC UR14, c[0x0][0x10] ;  /* 0x00000400000e2ab9 */ /* 0x000fe20000000800 */
[----:B------:R-:W-:Y:S01]  /*0470*/  @UP2 UMOV UR9, URZ ;  /* 0x0000003f00092c82 */ /* 0x000fe20008000000 */
[----:B------:R-:W-:Y:S01]  /*0480*/  @!UP2 ULDC UR11, c[0x0][0xc] ;  /* 0x00000300000baab9 */ /* 0x000fe20000000800 */
[----:B-----5:R-:W-:Y:S01]  /*0490*/  ISETP.NE.OR P0, PT, R0, RZ, !P0 ;  /* 0x000000ff0000720c */ /* 0x020fe20004705670 */
[----:B-1----:R-:W-:Y:S02]  /*04a0*/  @UP2 UMOV UR7, UR17 ;  /* 0x0000001100072c82 */ /* 0x002fe40008000000 */
[----:B------:R-:W-:Y:S01]  /*04b0*/  @UP2 UMOV UR8, UR7 ;  /* 0x0000000700082c82 */ /* 0x000fe20008000000 */
[----:B------:R-:W-:Y:S01]  /*04c0*/  @!UP2 UMOV UR7, UR17 ;  /* 0x000000110007ac82 */ /* 0x000fe20008000000 */
[----:B0-----:R-:W-:-:S08]  /*04d0*/  @UP2 UIMAD.WIDE.U32 UR14, UR4, UR14, UR8 ;  /* 0x0000000e040e22a5 */ /* 0x001fd0000f8e0008 */
[----:B------:R-:W-:Y:S01]  /*04e0*/  VOTEU.ALL UP0, P0 ;  /* 0x00000000003f7886 */ /* 0x000fe20000000000 */
[----:B------:R-:W-:Y:S01]  /*04f0*/  VOTEU.ALL UP1, P0 ;  /* 0x00000000003f7886 */ /* 0x000fe20000020000 */
[----:B------:R-:W-:-:S03]  /*0500*/  IMAD.U32 R2, RZ, RZ, UR14 ;  /* 0x0000000eff027e24 */ /* 0x000fc6000f8e00ff */
[----:B------:R-:W0:Y:S01]  /*0510*/  @!UP0 S2UR UR6, SR_CgaCtaId ;  /* 0x00000000000689c3 */ /* 0x000e220000008800 */
[----:B------:R-:W-:Y:S01]  /*0520*/  @!UP0 UMOV UR5, 0x400 ;  /* 0x0000040000058882 */ /* 0x000fe20000000000 */
[----:B------:R-:W-:-:S04]  /*0530*/  @!UP0 UIADD3 UR12, -UR12, 0x100000, URZ ;  /* 0x001000000c0c8890 */ /* 0x000fc8000fffe13f */
[----:B------:R-:W-:Y:S02]  /*0540*/  @!UP0 USHF.L.U32 UR13, UR12, 0xb, URZ ;  /* 0x0000000b0c0d8899 */ /* 0x000fe4000800063f */
[----:B------:R-:W-:Y:S01]  /*0550*/  @!UP0 USHF.L.U32 UR12, UR12, 0x1, URZ ;  /* 0x000000010c0c8899 */ /* 0x000fe2000800063f */
[----:B------:R-:W-:Y:S01]  /*0560*/  IMAD.U32 R3, RZ, RZ, UR15 ;  /* 0x0000000fff037e24 */ /* 0x000fe2000f8e00ff */
[----:B0-----:R-:W-:Y:S01]  /*0570*/  @!UP0 ULEA UR16, UR6, UR5, 0x18 ;  /* 0x0000000506108291 */ /* 0x001fe2000f8ec03f */
[----:B------:R-:W-:Y:S01]  /*0580*/  VOTEU.ALL UP0, P0 ;  /* 0x00000000003f7886 */ /* 0x000fe20000000000 */
[----:B------:R-:W-:Y:S01]  /*0590*/  PLOP3.LUT P0, PT, PT, PT, UP2, 0x80, 0x0 ;  /* 0x000000000000781c */ /* 0x000fe20003f0f028 */
[----:B------:R-:W-:Y:S01]  /*05a0*/  UMOV UR5, URZ ;  /* 0x0000003f00057c82 */ /* 0x000fe20008000000 */
[----:B------:R-:W-:Y:S01]  /*05b0*/  @UP2 UMOV UR6, URZ ;  /* 0x0000003f00062c82 */ /* 0x000fe20008000000 */
[----:B------:R-:W-:Y:S02]  /*05c0*/  @!UP2 UIMAD.WIDE.U32 UR8, UR11, UR7, UR4 ;  /* 0x000000070b08a2a5 */ /* 0x000fe4000f8e0004 */
[----:B------:R-:W-:-:S04]  /*05d0*/  @UP2 UIADD3 UR6, UR15, UR6, URZ ;  /* 0x000000060f062290 */ /* 0x000fc8000fffe03f */
[----:B------:R-:W-:Y:S01]  /*05e0*/  IMAD.U32 R5, RZ, RZ, UR9 ;  /* 0x00000009ff057e24 */ /* 0x000fe2000f8e00ff */
[----:B------:R-:W0:Y:S02]  /*05f0*/  FENCE.VIEW.ASYNC.S ;  /* 0x00000000000073c6 */ /* 0x000e240000000000 */
[----:B0-----:R0:W2:Y:S01]  /*0600*/  @!UP0 SYNCS.EXCH.64 URZ, [UR16+0x40], UR12 ;  /* 0x0000400c103f85b2 */ /* 0x0010a20008000100 */
[----:B------:R-:W-:Y:S02]  /*0610*/  @P2 IMAD.U32 R6, RZ, RZ, UR6 ;  /* 0x00000006ff062e24 */ /* 0x000fe4000f8e00ff */
[----:B------:R-:W-:Y:S02]  /*0620*/  @P0 IMAD.MOV.U32 R7, RZ, RZ, R2 ;  /* 0x000000ffff070224 */ /* 0x000fe400078e0002 */
[----:B------:R-:W-:Y:S02]  /*0630*/  IMAD.U32 R2, RZ, RZ, UR8 ;  /* 0x00000008ff027e24 */ /* 0x000fe4000f8e00ff */
[----:B------:R-:W-:-:S02]  /*0640*/  @!P4 IMAD.MOV.U32 R6, RZ, RZ, R5 ;  /* 0x000000ffff06c224 */ /* 0x000fc400078e0005 */
[----:B------:R-:W-:Y:S02]  /*0650*/  @!P3 IMAD.MOV.U32 R7, RZ, RZ, R2 ;  /* 0x000000ffff07b224 */ /* 0x000fe400078e0002 */
[----:B------:R-:W-:Y:S01]  /*0660*/  IMAD.U32 R3, RZ, RZ, UR9 ;  /* 0x00000009ff037e24 */ /* 0x000fe2000f8e00ff */
[----:B------:R0:W-:Y:S01]  /*0670*/  STL [R1+0x200], R6 ;  /* 0x0002000601007387 */ /* 0x0001e20000100800 */
[----:B------:R-:W-:-:S03]  /*0680*/  IMAD.U32 R4, RZ, RZ, UR8 ;  /* 0x00000008ff047e24 */ /* 0x000fc6000f8e00ff */
[----:B------:R0:W-:Y:S01]  /*0690*/  STL [R1+0x204], R7 ;  /* 0x0002040701007387 */ /* 0x0001e20000100800 */
[----:B------:R0:W2:Y:S01]  /*06a0*/  @!UP1 SYNCS.EXCH.64 URZ, [UR16+0x48], UR12 ;  /* 0x0000480c103f95b2 */ /* 0x0000a20008000100 */
[----:B------:R-:W-:Y:S01]  /*06b0*/  NOP ;  /* 0x0000000000007918 */ /* 0x000fe20000000000 */
[----:B--234-:R-:W-:Y:S06]  /*06c0*/  BAR.SYNC.DEFER_BLOCKING 0x0 ;  /* 0x0000000000007b1d */ /* 0x01cfec0000010000 */
[----:B------:R-:W-:Y:S05]  /*06d0*/  @!P1 BRA `(.L_x_3) ;  /* 0x0000025000e49947 */ /* 0x000fea0003800000 */
[----:B------:R-:W-:-:S06]  /*06e0*/  UISETP.GT.U32.AND UP0, UPT, UR18, 0x1, UPT ;  /* 0x000000011200788c */ /* 0x000fcc000bf04070 */
[----:B------:R-:W-:-:S13]  /*06f0*/  PLOP3.LUT P0, PT, PT, PT, UP0, 0x80, 0x0 ;  /* 0x000000000000781c */ /* 0x000fda0003f0f008 */
[----:B0-----:R-:W-:Y:S05]  /*0700*/  @P0 EXIT ;  /* 0x000000000000094d */ /* 0x001fea0003800000 */
[----:B------:R-:W-:Y:S01]  /*0710*/  ULDC.64 UR8, c[0x0][0x650] ;  /* 0x0001940000087ab9 */ /* 0x000fe20000000a00 */
[----:B------:R-:W-:Y:S01]  /*0720*/  UMOV UR45, 0xffffffff ;  /* 0xffffffff002d7882 */ /* 0x000fe20000000000 */
[----:B------:R-:W-:Y:S01]  /*0730*/  ISETP.GE.U32.AND P0, PT, R7, UR8, PT ;  /* 0x0000000807007c0c */ /* 0x000fe2000bf06070 */
[----:B------:R-:W-:Y:S01]  /*0740*/  UMOV UR41, 0xffffffff ;  /* 0xffffffff00297882 */ /* 0x000fe20000000000 */
[----:B------:R-:W-:Y:S01]  /*0750*/  UMOV UR44, 0xffffffff ;  /* 0xffffffff002c7882 */ /* 0x000fe20000000000 */
[----:B------:R-:W-:Y:S02]  /*0760*/  PRMT R0, RZ, 0x7610, R0 ;  /* 0x00007610ff007816 */ /* 0x000fe40000000000 */
[----:B------:R-:W-:-:S13]  /*0770*/  ISETP.GE.U32.AND.EX P0, PT, R6, UR9, PT, P0 ;  /* 0x0000000906007c0c */ /* 0x000fda000bf06100 */
[----:B------:R-:W-:Y:S05]  /*0780*/  @P0 BRA `(.L_x_4) ;  /* 0x0000000400800947 */ /* 0x000fea0003800000 */
[----:B------:R-:W-:Y:S01]  /*0790*/  I2FP.F32.U32 R0, UR4 ;  /* 0x0000000400007c45 */ /* 0x000fe20008201000 */
[----:B------:R-:W-:Y:S01]  /*07a0*/  ULDC.64 UR16, c[0x0][0x628] ;  /* 0x00018a0000107ab9 */ /* 0x000fe20000000a00 */
[----:B------:R-:W-:Y:S01]  /*07b0*/  ULDC UR6, c[0x0][0x150] ;  /* 0x0000540000067ab9 */ /* 0x000fe20000000800 */
[----:B------:R-:W-:Y:S01]  /*07c0*/  ISETP.NE.U32.AND P0, PT, RZ, UR16, PT ;  /* 0x00000010ff007c0c */ /* 0x000fe2000bf05070 */
[----:B------:R-:W-:Y:S01]  /*07d0*/  ULDC UR15, c[0x0][0x630] ;  /* 0x00018c00000f7ab9 */ /* 0x000fe20000000800 */
[----:B------:R-:W-:Y:S01]  /*07e0*/  FMUL R0, R0, UR6 ;  /* 0x0000000600007c20 */ /* 0x000fe20008400000 */
[----:B------:R-:W-:Y:S01]  /*07f0*/  R2UR UR18, R7 ;  /* 0x00000000071272ca */ /* 0x000fe200000e0000 */
[----:B------:R-:W-:Y:S01]  /*0800*/  ULDC UR20, c[0x0][0x154] ;  /* 0x0000550000147ab9 */ /* 0x000fe20000000800 */
[----:B------:R-:W-:Y:S01]  /*0810*/  ISETP.NE.AND.EX P0, PT, RZ, UR17, PT, P0 ;  /* 0x00000011ff007c0c */ /* 0x000fe2000bf05300 */
[----:B------:R0:W1:Y:S01]  /*0820*/  F2I.U32.TRUNC.NTZ R2, R0 ;  /* 0x0000000000027305 */ /* 0x000062000020f000 */
[----:B------:R-:W-:-:S02]  /*0830*/  R2UR UR19, R6 ;  /* 0x00000000061372ca */ /* 0x000fc400000e0000 */
[----:B------:R-:W-:Y:S02]  /*0840*/  R2UR UR8, R7 ;  /* 0x00000000070872ca */ /* 0x000fe400000e0000 */
[----:B------:R-:W-:-:S07]  /*0850*/  R2UR UR9, R6 ;  /* 0x00000000060972ca */ /* 0x000fce00000e0000 */
[----:B0-----:R-:W-:Y:S08]  /*0860*/  @!P0 BRA `(.L_x_5) ;  /* 0x0000000000308947 */ /* 0x001ff00003800000 */
[----:B------:R-:W-:Y:S01]  /*0870*/  R2UR UR8, R7 ;  /* 0x00000000070872ca */ /* 0x000fe200000e0000 */
[----:B------:R-:W-:Y:S01]  /*0880*/  ULDC UR6, c[0x0][0x634] ;  /* 0x00018d0000067ab9 */ /* 0x000fe20000000800 */
[----:B------:R-:W-:-:S11]  /*0890*/  R2UR UR14, R6 ;  /* 0x00000000060e72ca */ /* 0x000fd600000e0000 */
[----:B------:R-:W-:-:S04]  /*08a0*/  UIADD3 UR6, UP0, UR8, UR6, URZ ;  /* 0x0000000608067290 */ /* 0x000fc8000ff1e03f */
[----:B------:R-:W-:-:S04]  /*08b0*/  UIADD3.X UR14, URZ, UR14, URZ, UP0, !UPT ;  /* 0x0000000e3f0e7290 */ /* 0x000fc800087fe43f */
[----:B------:R-:W-:-:S04]  /*08c0*/  UIMAD.WIDE.U32 UR8, UR14, UR16, URZ ;  /* 0x000000100e0872a5 */ /* 0x000fc8000f8e003f */
[----:B------:R-:W-:Y:S02]  /*08d0*/  UIMAD.WIDE.U32 UR10, UP0, UR6, UR17, UR8 ;  /* 0x00000011060a72a5 */ /* 0x000fe4000f800008 */
[----:B------:R-:W-:Y:S02]  /*08e0*/  UIMAD.WIDE.U32 UR8, UR6, UR16, URZ ;  /* 0x00000010060872a5 */ /* 0x000fe4000f8e003f */
[----:B------:R-:W-:Y:S02]  /*08f0*/  UIADD3.X UR13, URZ, URZ, URZ, UP0, !UPT ;  /* 0x0000003f3f0d7290 */ /* 0x000fe400087fe43f */
[----:B------:R-:W-:Y:S01]  /*0900*/  UIADD3 URZ, UP0, UR9, UR10, URZ ;  /* 0x0000000a093f7290 */ /* 0x000fe2000ff1e03f */
[----:B------:R-:W-:-:S03]  /*0910*/  UMOV UR12, UR11 ;  /* 0x0000000b000c7c82 */ /* 0x000fc60008000000 */
[----:B------:R-:W-:-:S12]  /*0920*/  UIMAD.WIDE.U32.X UR8, UR14, UR17, UR12, UP0 ;  /* 0x000000110e0872a5 */ /* 0x000fd800080e040c */
.L_x_5:
[----:B------:R-:W-:Y:S01]  /*0930*/  USHF.R.U64 UR44, UR8, UR15, UR9 ;  /* 0x0000000f082c7299 */ /* 0x000fe20008001209 */
[----:B------:R-:W-:Y:S01]  /*0940*/  I2FP.F32.U32 R0, UR7 ;  /* 0x0000000700007c45 */ /* 0x000fe20008201000 */
[----:B------:R-:W-:Y:S01]  /*0950*/  USHF.R.U32.HI UR5, URZ, UR15, UR9 ;  /* 0x0000000f3f057299 */ /* 0x000fe20008011609 */
[----:B-1----:R-:W-:Y:S01]  /*0960*/  R2UR UR12, R2 ;  /* 0x00000000020c72ca */ /* 0x002fe200000e0000 */
[----:B------:R-:W-:Y:S02]  /*0970*/  UIADD3 UR6, UP0, URZ, -UR44, URZ ;  /* 0x8000002c3f067290 */ /* 0x000fe4000ff1e03f */
[----:B------:R-:W-:Y:S01]  /*0980*/  FMUL R0, R0, UR20 ;  /* 0x0000001400007c20 */ /* 0x000fe20008400000 */
[----:B------:R-:W-:Y:S01]  /*0990*/  ULDC.64 UR8, c[0x0][0x620] ;  /* 0x0001880000087ab9 */ /* 0x000fe20000000a00 */
[----:B------:R-:W-:Y:S01]  /*09a0*/  UIADD3.X UR5, URZ, ~UR5, URZ, UP0, !UPT ;  /* 0x800000053f057290 */ /* 0x000fe200087fe43f */
[----:B------:R-:W-:Y:S01]  /*09b0*/  UMOV UR10, UR18 ;  /* 0x00000012000a7c82 */ /* 0x000fe20008000000 */
[----:B------:R-:W-:-:S02]  /*09c0*/  UMOV UR11, UR19 ;  /* 0x00000013000b7c82 */ /* 0x000fc40008000000 */
[----:B------:R-:W-:Y:S01]  /*09d0*/  UIMAD UR5, UR5, UR8, URZ ;  /* 0x00000008050572a4 */ /* 0x000fe2000f8e023f */
[----:B------:R-:W0:Y:S01]  /*09e0*/  F2I.U32.TRUNC.NTZ R0, R0 ;  /* 0x0000000000007305 */ /* 0x000e22000020f000 */
[----:B------:R-:W-:Y:S02]  /*09f0*/  UIMAD.WIDE.U32 UR10, UR6, UR8, UR10 ;  /* 0x00000008060a72a5 */ /* 0x000fe4000f8e000a */
[----:B------:R-:W-:Y:S01]  /*0a00*/  UIMAD UR6, UR6, UR9, UR5 ;  /* 0x00000009060672a4 */ /* 0x000fe2000f8e0205 */
[----:B------:R-:W-:Y:S01]  /*0a10*/  ULDC UR21, c[0x0][0x658] ;  /* 0x0001960000157ab9 */ /* 0x000fe20000000800 */
[----:B------:R-:W-:Y:S02]  /*0a20*/  UMOV UR19, 0xffffffff ;  /* 0xffffffff00137882 */ /* 0x000fe40000000000 */
[----:B------:R-:W-:Y:S01]  /*0a30*/  UIADD3 UR6, UR11, UR6, URZ ;  /* 0x000000060b067290 */ /* 0x000fe2000fffe03f */
[----:B------:R-:W-:Y:S01]  /*0a40*/  ULDC UR15, c[0x0][0x618] ;  /* 0x00018600000f7ab9 */ /* 0x000fe20000000800 */
[----:B------:R-:W-:Y:S01]  /*0a50*/  ULDC.64 UR8, c[0x0][0x640] ;  /* 0x0001900000087ab9 */ /* 0x000fe20000000a00 */
[----:B------:R-:W-:Y:S01]  /*0a60*/  USHF.L.U32 UR11, UR19, UR21, URZ ;  /* 0x00000015130b7299 */ /* 0x000fe2000800063f */
[----:B------:R-:W-:Y:S01]  /*0a70*/  ISETP.NE.U32.AND P0, PT, RZ, UR8, PT ;  /* 0x00000008ff007c0c */ /* 0x000fe2000bf05070 */
[----:B------:R-:W-:-:S02]  /*0a80*/  USHF.R.U64 UR19, UR10, UR15, UR6 ;  /* 0x0000000f0a137299 */ /* 0x000fc40008001206 */
[----:B------:R-:W-:Y:S01]  /*0a90*/  USHF.R.U32.HI UR10, URZ, UR15, UR6 ;  /* 0x0000000f3f0a7299 */ /* 0x000fe20008011606 */
[----:B0-----:R-:W-:Y:S01]  /*0aa0*/  R2UR UR14, R0 ;  /* 0x00000000000e72ca */ /* 0x001fe200000e0000 */
[----:B------:R-:W-:Y:S01]  /*0ab0*/  ULDC UR17, c[0x0][0x608] ;  /* 0x0001820000117ab9 */ /* 0x000fe20000000800 */
[----:B------:R-:W-:Y:S01]  /*0ac0*/  ISETP.NE.AND.EX P0, PT, RZ, UR9, PT, P0 ;  /* 0x00000009ff007c0c */ /* 0x000fe2000bf05300 */
[----:B------:R-:W-:Y:S02]  /*0ad0*/  USHF.R.U64 UR23, UR19, UR17, UR10 ;  /* 0x0000001113177299 */ /* 0x000fe4000800120a */
[----:B------:R-:W-:Y:S01]  /*0ae0*/  USHF.R.U32.HI UR10, URZ, UR17, UR10 ;  /* 0x000000113f0a7299 */ /* 0x000fe2000801160a */
[----:B------:R-:W-:Y:S01]  /*0af0*/  UMOV UR16, 0x1 ;  /* 0x0000000100107882 */ /* 0x000fe20000000000 */
[----:B------:R-:W-:Y:S02]  /*0b00*/  UIADD3 UR12, -UR12, URZ, URZ ;  /* 0x0000003f0c0c7290 */ /* 0x000fe4000fffe13f */
[----:B------:R-:W-:-:S02]  /*0b10*/  USHF.R.U64 UR24, UR23, UR21, UR10 ;  /* 0x0000001517187299 */ /* 0x000fc4000800120a */
[----:B------:R-:W-:Y:S01]  /*0b20*/  USHF.L.U32 UR6, UR16, UR21, URZ ;  /* 0x0000001510067299 */ /* 0x000fe2000800063f */
[----:B------:R-:W-:Y:S01]  /*0b30*/  ULDC UR13, c[0x0][0x144] ;  /* 0x00005100000d7ab9 */ /* 0x000fe20000000800 */
[----:B------:R-:W-:Y:S01]  /*0b40*/  ULDC UR5, c[0x0][0x600] ;  /* 0x0001800000057ab9 */ /* 0x000fe20000000800 */
[----:B------:R-:W-:Y:S02]  /*0b50*/  ULOP3.LUT UR16, URZ, UR11, URZ, 0x33, !UPT ;  /* 0x0000000b3f107292 */ /* 0x000fe4000f8e333f */
[----:B------:R-:W-:Y:S02]  /*0b60*/  USHF.R.U32.HI UR11, URZ, UR21, UR10 ;  /* 0x000000153f0b7299 */ /* 0x000fe4000801160a */
[----:B------:R-:W-:Y:S02]  /*0b70*/  UIADD3 UR18, UR5, -0x1, URZ ;  /* 0xffffffff05127890 */ /* 0x000fe4000fffe03f */
[----:B------:R-:W-:Y:S02]  /*0b80*/  UIADD3 UR20, -UR14, URZ, URZ ;  /* 0x0000003f0e147290 */ /* 0x000fe4000fffe13f */
[----:B------:R-:W-:Y:S01]  /*0b90*/  UIMAD UR4, UR13, UR12, UR4 ;  /* 0x0000000c0d0472a4 */ /* 0x000fe2000f8e0204 */
[----:B------:R-:W-:Y:S01]  /*0ba0*/  ULDC UR25, c[0x0][0x148] ;  /* 0x0000520000197ab9 */ /* 0x000fe20000000800 */
[----:B------:R-:W-:Y:S01]  /*0bb0*/  ULDC UR21, c[0x0][0x648] ;  /* 0x0001920000157ab9 */ /* 0x000fe20000000800 */
[----:B------:R-:W-:Y:S01]  /*0bc0*/  ULDC UR22, c[0x0][0x638] ;  /* 0x00018e0000167ab9 */ /* 0x000fe20000000800 */
[----:B------:R-:W-:Y:S01]  /*0bd0*/  UMOV UR10, UR24 ;  /* 0x00000018000a7c82 */ /* 0x000fe20008000000 */
[----:B------:R-:W-:Y:S07]  /*0be0*/  @!P0 BRA `(.L_x_6) ;  /* 0x0000000000308947 */ /* 0x000fee0003800000 */
[----:B------:R-:W-:Y:S02]  /*0bf0*/  ULDC UR14, c[0x0][0x64c] ;  /* 0x00019300000e7ab9 */ /* 0x000fe40000000800 */
        /* <DEDUP_REMOVED lines=8> */
[----:B------:R-:W-:-:S07]  /*0c80*/  UIMAD.WIDE.U32.X UR8, UR17, UR9, UR14, UP0 ;  /* 0x00000009110872a5 */ /* 0x000fce00080e040e */
[----:B------:R-:W-:Y:S01]  /*0c90*/  UMOV UR10, UR8 ;  /* 0x00000008000a7c82 */ /* 0x000fe20008000000 */
[----:B------:R-:W-:-:S05]  /*0ca0*/  UMOV UR11, UR9 ;  /* 0x00000009000b7c82 */ /* 0x000fca0008000000 */
.L_x_6:
[----:B------:R-:W-:Y:S01]  /*0cb0*/  UISETP.NE.AND UP0, UPT, UR42, URZ, UPT ;  /* 0x0000003f2a00728c */ /* 0x000fe2000bf05270 */
[----:B------:R-:W-:Y:S01]  /*0cc0*/  IMAD.MOV.U32 R0, RZ, RZ, 0x1 ;  /* 0x00000001ff007424 */ /* 0x000fe200078e00ff */
[----:B------:R-:W-:Y:S02]  /*0cd0*/  USHF.R.U64 UR8, UR10, UR21, UR11 ;  /* 0x000000150a087299 */ /* 0x000fe4000800120b */
[----:B------:R-:W-:Y:S02]  /*0ce0*/  ULOP3.LUT UR16, UR23, UR16, URZ, 0xc0, !UPT ;  /* 0x0000001017107292 */ /* 0x000fe4000f8ec03f */
[----:B------:R-:W-:Y:S02]  /*0cf0*/  ULOP3.LUT UR18, UR19, UR18, URZ, 0xc0, !UPT ;  /* 0x0000001213127292 */ /* 0x000fe4000f8ec03f */
[----:B------:R-:W-:-:S03]  /*0d00*/  UIMAD UR16, UR6, UR8, UR16 ;  /* 0x00000008061072a4 */ /* 0x000fc6000f8e0210 */
[----:B------:R-:W-:Y:S02]  /*0d10*/  @UP0 UIMAD UR4, UR25, UR20, UR7 ;  /* 0x00000014190402a4 */ /* 0x000fe4000f8e0207 */
[----:B------:R-:W-:-:S04]  /*0d20*/  UIADD3 UR7, -UR8, URZ, URZ ;  /* 0x0000003f08077290 */ /* 0x000fc8000fffe13f */
[----:B------:R-:W-:-:S03]  /*0d30*/  UIMAD UR6, UR7, UR22, UR24 ;  /* 0x00000016070672a4 */ /* 0x000fc6000f8e0218 */
[----:B------:R-:W-:Y:S01]  /*0d40*/  ULDC UR7, c[0x0][0x610] ;  /* 0x0001840000077ab9 */ /* 0x000fe20000000800 */
[----:B------:R-:W-:Y:S02]  /*0d50*/  UIMAD UR6, UR6, UR5, UR18 ;  /* 0x00000005060672a4 */ /* 0x000fe4000f8e0212 */
[----:B------:R-:W-:-:S04]  /*0d60*/  UIMAD UR4, UR16, UR7, UR4 ;  /* 0x00000007100472a4 */ /* 0x000fc8000f8e0204 */
[----:B------:R-:W-:Y:S02]  /*0d70*/  USEL UR41, UR6, UR4, !UP0 ;  /* 0x0000000406297287 */ /* 0x000fe4000c000000 */
[----:B------:R-:W-:-:S12]  /*0d80*/  USEL UR45, UR4, UR6, !UP0 ;  /* 0x00000006042d7287 */ /* 0x000fd8000c000000 */
.L_x_4:
[----:B------:R-:W-:-:S08]  /*0d90*/  NOP ;  /* 0x0000000000007918 */ /* 0x000fd00000000000 */
[----:B------:R-:W0:Y:S02]  /*0da0*/  USETMAXREG.TRY_ALLOC.CTAPOOL UP0, 0xf0 ;  /* 0x000000f0000079c8 */ /* 0x000e240008000600 */
[----:B0-----:R-:W-:-:S13]  /*0db0*/  PLOP3.LUT P0, PT, PT, PT, UP0, 0x80, 0x0 ;  /* 0x000000000000781c */ /* 0x001fda0003f0f008 */
[----:B------:R-:W-:Y:S05]  /*0dc0*/  @!P0 BRA `(.L_x_4) ;  /* 0xfffffffc00f08947 */ /* 0x000fea000383ffff */
[----:B------:R-:W-:Y:S01]  /*0dd0*/  ULDC.64 UR4, c[0x0][0x598] ;  /* 0x0001660000047ab9 */ /* 0x000fe20000000a00 */
[----:B------:R-:W-:Y:S01]  /*0de0*/  ULDC.64 UR36, c[0x0][0x208] ;  /* 0x0000820000247ab9 */ /* 0x000fe20000000a00 */
[----:B------:R-:W-:-:S04]  /*0df0*/  ISETP.NE.U32.AND P0, PT, RZ, UR4, PT ;  /* 0x00000004ff007c0c */ /* 0x000fc8000bf05070 */
[----:B------:R-:W-:-:S13]  /*0e00*/  ISETP.NE.AND.EX P0, PT, RZ, UR5, PT, P0 ;  /* 0x00000005ff007c0c */ /* 0x000fda000bf05300 */
[----:B------:R-:W-:Y:S05]  /*0e10*/  @!P0 BRA `(.L_x_7) ;  /* 0x00000000001c8947 */ /* 0x000fea0003800000 */
[----:B------:R-:W0:Y:S02]  /*0e20*/  LDC.64 R2, c[0x0][0x598] ;  /* 0x00016600ff027b82 */ /* 0x000e240000000a00 */
[----:B0-----:R-:W2:Y:S02]  /*0e30*/  LDG.E.64 R2, desc[UR36][R2.64] ;  /* 0x0000002402027981 */ /* 0x001ea4000c1e1b00 */
[----:B--2---:R-:W-:-:S04]  /*0e40*/  ISETP.NE.U32.AND P0, PT, R2, RZ, PT ;  /* 0x000000ff0200720c */ /* 0x004fc80003f05070 */
[----:B------:R-:W-:-:S13]  /*0e50*/  ISETP.NE.AND.EX P0, PT, R3, RZ, PT, P0 ;  /* 0x000000ff0300720c */ /* 0x000fda0003f05300 */
[----:B------:R-:W-:Y:S05]  /*0e60*/  @!P0 BRA `(.L_x_7) ;  /* 0x0000000000088947 */ /* 0x000fea0003800000 */
[----:B------:R0:W5:Y:S01]  /*0e70*/  LD.E R2, desc[UR36][R2.64] ;  /* 0x0000002402027980 */ /* 0x000162000c101900 */
[----:B------:R-:W-:Y:S05]  /*0e80*/  BRA `(.L_x_8) ;  /* 0x0000000000247947 */ /* 0x000fea0003800000 */
.L_x_7:
[----:B------:R-:W-:Y:S02]  /*0e90*/  ULDC.64 UR4, c[0x0][0x588] ;  /* 0x0001620000047ab9 */ /* 0x000fe40000000a00 */
[----:B------:R-:W-:-:S04]  /*0ea0*/  ISETP.NE.U32.AND P0, PT, RZ, UR4, PT ;  /* 0x00000004ff007c0c */ /* 0x000fc8000bf05070 */
[----:B------:R-:W-:-:S13]  /*0eb0*/  ISETP.NE.AND.EX P0, PT, RZ, UR5, PT, P0 ;  /* 0x00000005ff007c0c */ /* 0x000fda000bf05300 */
[----:B------:R-:W-:Y:S05]  /*0ec0*/  @!P0 BRA `(.L_x_9) ;  /* 0x00000000000c8947 */ /* 0x000fea0003800000 */
[----:B------:R-:W0:Y:S02]  /*0ed0*/  LDC.64 R2, c[0x0][0x588] ;  /* 0x00016200ff027b82 */ /* 0x000e240000000a00 */
[----:B0-----:R1:W5:Y:S01]  /*0ee0*/  LDG.E R2, desc[UR36][R2.64] ;  /* 0x0000002402027981 */ /* 0x001362000c1e1900 */
[----:B------:R-:W-:Y:S05]  /*0ef0*/  BRA `(.L_x_8) ;  /* 0x0000000000087947 */ /* 0x000fea0003800000 */
.L_x_9:
[----:B------:R-:W-:Y:S02]  /*0f00*/  ULDC UR4, c[0x0][0x580] ;  /* 0x0001600000047ab9 */ /* 0x000fe40000000800 */
[----:B------:R-:W-:-:S07]  /*0f10*/  IMAD.U32 R2, RZ, RZ, UR4 ;  /* 0x00000004ff027e24 */ /* 0x000fce000f8e00ff */
.L_x_8:
[----:B------:R-:W-:Y:S02]  /*0f20*/  ULDC.64 UR4, c[0x0][0x5a0] ;  /* 0x0001680000047ab9 */ /* 0x000fe40000000a00 */
[----:B------:R-:W-:-:S04]  /*0f30*/  ISETP.NE.U32.AND P0, PT, RZ, UR4, PT ;  /* 0x00000004ff007c0c */ /* 0x000fc8000bf05070 */
[----:B------:R-:W-:-:S13]  /*0f40*/  ISETP.NE.AND.EX P0, PT, RZ, UR5, PT, P0 ;  /* 0x00000005ff007c0c */ /* 0x000fda000bf05300 */
[----:B------:R-:W-:Y:S05]  /*0f50*/  @!P0 BRA `(.L_x_10) ;  /* 0x00000000001c8947 */ /* 0x000fea0003800000 */
[----:B------:R-:W2:Y:S02]  /*0f60*/  LDC.64 R4, c[0x0][0x5a0] ;  /* 0x00016800ff047b82 */ /* 0x000ea40000000a00 */
[----:B--2---:R-:W2:Y:S02]  /*0f70*/  LDG.E.64 R4, desc[UR36][R4.64] ;  /* 0x0000002404047981 */ /* 0x004ea4000c1e1b00 */
[----:B--2---:R-:W-:-:S04]  /*0f80*/  ISETP.NE.U32.AND P0, PT, R4, RZ, PT ;  /* 0x000000ff0400720c */ /* 0x004fc80003f05070 */
[----:B------:R-:W-:-:S13]  /*0f90*/  ISETP.NE.AND.EX P0, PT, R5, RZ, PT, P0 ;  /* 0x000000ff0500720c */ /* 0x000fda0003f05300 */
[----:B------:R-:W-:Y:S05]  /*0fa0*/  @!P0 BRA `(.L_x_10) ;  /* 0x0000000000088947 */ /* 0x000fea0003800000 */
[----:B------:R2:W5:Y:S01]  /*0fb0*/  LD.E R16, desc[UR36][R4.64] ;  /* 0x0000002404107980 */ /* 0x000562000c101900 */
[----:B------:R-:W-:Y:S05]  /*0fc0*/  BRA `(.L_x_11) ;  /* 0x0000000000247947 */ /* 0x000fea0003800000 */
.L_x_10:
[----:B------:R-:W-:Y:S02]  /*0fd0*/  ULDC.64 UR4, c[0x0][0x590] ;  /* 0x0001640000047ab9 */ /* 0x000fe40000000a00 */
[----:B------:R-:W-:-:S04]  /*0fe0*/  ISETP.NE.U32.AND P0, PT, RZ, UR4, PT ;  /* 0x00000004ff007c0c */ /* 0x000fc8000bf05070 */
[----:B------:R-:W-:-:S13]  /*0ff0*/  ISETP.NE.AND.EX P0, PT, RZ, UR5, PT, P0 ;  /* 0x00000005ff007c0c */ /* 0x000fda000bf05300 */
[----:B------:R-:W-:Y:S05]  /*1000*/  @!P0 BRA `(.L_x_12) ;  /* 0x00000000000c8947 */ /* 0x000fea0003800000 */
[----:B------:R-:W2:Y:S02]  /*1010*/  LDC.64 R16, c[0x0][0x590] ;  /* 0x00016400ff107b82 */ /* 0x000ea40000000a00 */
[----:B--2---:R3:W5:Y:S01]  /*1020*/  LDG.E R16, desc[UR36][R16.64] ;  /* 0x0000002410107981 */ /* 0x004762000c1e1900 */
[----:B------:R-:W-:Y:S05]  /*1030*/  BRA `(.L_x_11) ;  /* 0x0000000000087947 */ /* 0x000fea0003800000 */
.L_x_12:
[----:B------:R-:W-:Y:S02]  /*1040*/  ULDC UR4, c[0x0][0x584] ;  /* 0x0001610000047ab9 */ /* 0x000fe40000000800 */
[----:B------:R-:W-:-:S07]  /*1050*/  IMAD.U32 R16, RZ, RZ, UR4 ;  /* 0x00000004ff107e24 */ /* 0x000fce000f8e00ff */
.L_x_11:
[----:B------:R-:W-:-:S13]  /*1060*/  LOP3.LUT P0, RZ, R0, 0xff, RZ, 0xc0, !PT ;  /* 0x000000ff00ff7812 */ /* 0x000fda000780c0ff */
[----:B------:R-:W-:Y:S05]  /*1070*/  @!P0 EXIT ;  /* 0x000000000000894d */ /* 0x000fea0003800000 */
[----:B------:R-:W-:Y:S01]  /*1080*/  ULDC UR4, c[0x0][0x28c] ;  /* 0x0000a30000047ab9 */ /* 0x000fe20000000800 */
[----:B------:R-:W-:Y:S01]  /*1090*/  UMOV UR38, URZ ;  /* 0x0000003f00267c82 */ /* 0x000fe20008000000 */
[----:B------:R-:W-:Y:S01]  /*10a0*/  UIADD3 UR4, UR4, 0x7f, URZ ;  /* 0x0000007f04047890 */ /* 0x000fe2000fffe03f */
[----:B------:R-:W-:-:S03]  /*10b0*/  UMOV UR39, URZ ;  /* 0x0000003f00277c82 */ /* 0x000fc60008000000 */
[----:B------:R-:W-:-:S04]  /*10c0*/  USHF.R.S32.HI UR5, URZ, 0x1f, UR4 ;  /* 0x0000001f3f057899 */ /* 0x000fc80008011404 */
[----:B------:R-:W-:-:S04]  /*10d0*/  ULEA.HI UR5, UR5, UR4, URZ, 0x7 ;  /* 0x0000000405057291 */ /* 0x000fc8000f8f383f */
[----:B------:R-:W-:-:S12]  /*10e0*/  USHF.R.S32.HI UR40, URZ, 0x7, UR5 ;  /* 0x000000073f287899 */ /* 0x000fd80008011405 */
.L_x_557:
[----:B01----:R-:W0:Y:S01]  /*10f0*/  S2R R3, SR_CgaCtaId ;  /* 0x0000000000037919 */ /* 0x003e220000008800 */
[----:B------:R-:W-:-:S04]  /*1100*/  MOV R0, 0x400 ;  /* 0x0000040000007802 */ /* 0x000fc80000000f00 */
[----:B0-----:R-:W-:-:S05]  /*1110*/  LEA R0, R3, R0, 0x18 ;  /* 0x0000000003007211 */ /* 0x001fca00078ec0ff */
[----:B------:R-:W-:-:S05]  /*1120*/  VIADD R0, R0, 0x800 ;  /* 0x0000080000007836 */ /* 0x000fca0000000000 */
[----:B------:R-:W-:-:S13]  /*1130*/  LOP3.LUT P0, RZ, R0, 0x3ff, RZ, 0xc0, !PT ;  /* 0x000003ff00ff7812 */ /* 0x000fda000780c0ff */
[----:B---34-:R-:W-:Y:S05]  /*1140*/  @!P0 BRA `(.L_x_13) ;  /* 0x0000000000408947 */ /* 0x018fea0003800000 */
[----:B------:R-:W-:Y:S01]  /*1150*/  MOV R0, 0x0 ;  /* 0x0000000000007802 */ /* 0x000fe20000000f00 */
[----:B------:R-:W-:Y:S01]  /*1160*/  ULDC.64 UR4, c[0x4][0x70] ;  /* 0x01001c0000047ab9 */ /* 0x000fe20000000a00 */
[----:B------:R-:W-:Y:S01]  /*1170*/  ULDC.64 UR6, c[0x4][0x8] ;  /* 0x0100020000067ab9 */ /* 0x000fe20000000a00 */
[----:B--2---:R-:W-:Y:S01]  /*1180*/  IMAD.U32 R4, RZ, RZ, UR4 ;  /* 0x00000004ff047e24 */ /* 0x004fe2000f8e00ff */
[----:B------:R0:W1:Y:S01]  /*1190*/  LDC.64 R14, c[0x4][R0] ;  /* 0x01000000000e7b82 */ /* 0x0000620000000a00 */
[----:B------:R-:W-:Y:S01]  /*11a0*/  IMAD.U32 R5, RZ, RZ, UR5 ;  /* 0x00000005ff057e24 */ /* 0x000fe2000f8e00ff */
[----:B------:R-:W-:Y:S01]  /*11b0*/  ULDC.64 UR4, c[0x4][0x78] ;  /* 0x01001e0000047ab9 */ /* 0x000fe20000000a00 */
[----:B------:R-:W-:Y:S02]  /*11c0*/  IMAD.U32 R10, RZ, RZ, UR6 ;  /* 0x00000006ff0a7e24 */ /* 0x000fe4000f8e00ff */
[----:B------:R-:W-:Y:S02]  /*11d0*/  IMAD.U32 R6, RZ, RZ, UR4 ;  /* 0x00000004ff067e24 */ /* 0x000fe4000f8e00ff */
[----:B------:R-:W-:-:S02]  /*11e0*/  IMAD.U32 R7, RZ, RZ, UR5 ;  /* 0x00000005ff077e24 */ /* 0x000fc4000f8e00ff */
[----:B------:R-:W-:Y:S02]  /*11f0*/  IMAD.U32 R11, RZ, RZ, UR7 ;  /* 0x00000007ff0b7e24 */ /* 0x000fe4000f8e00ff */
[----:B------:R-:W-:Y:S02]  /*1200*/  IMAD.MOV.U32 R8, RZ, RZ, 0x70 ;  /* 0x00000070ff087424 */ /* 0x000fe400078e00ff */
[----:B------:R-:W-:Y:S02]  /*1210*/  IMAD.MOV.U32 R12, RZ, RZ, 0x1 ;  /* 0x00000001ff0c7424 */ /* 0x000fe400078e00ff */
[----:B0-----:R-:W-:-:S07]  /*1220*/  IMAD.MOV.U32 R13, RZ, RZ, RZ ;  /* 0x000000ffff0d7224 */ /* 0x001fce00078e00ff */
[----:B------:R-:W-:-:S07]  /*1230*/  LEPC R20, `(.L_x_13) ;  /* 0x000000001014794e */ /* 0x000fce0000000000 */
[----:B-1-3-5:R-:W-:Y:S05]  /*1240*/  CALL.ABS.NOINC R14 ;  /* 0x000000000e007343 */ /* 0x02afea0003c00000 */
.L_x_13:
[----:B------:R-:W0:Y:S01]  /*1250*/  S2R R3, SR_CgaCtaId ;  /* 0x0000000000037919 */ /* 0x000e220000008800 */
[----:B------:R-:W-:-:S04]  /*1260*/  MOV R0, 0x400 ;  /* 0x0000040000007802 */ /* 0x000fc80000000f00 */
[----:B0-----:R-:W-:-:S05]  /*1270*/  LEA R0, R3, R0, 0x18 ;  /* 0x0000000003007211 */ /* 0x001fca00078ec0ff */
[----:B------:R-:W-:-:S05]  /*1280*/  VIADD R18, R0, 0x18800 ;  /* 0x0001880000127836 */ /* 0x000fca0000000000 */
[----:B------:R-:W-:-:S13]  /*1290*/  LOP3.LUT P0, RZ, R18, 0x3ff, RZ, 0xc0, !PT ;  /* 0x000003ff12ff7812 */ /* 0x000fda000780c0ff */
[----:B------:R-:W-:Y:S05]  /*12a0*/  @!P0 BRA `(.L_x_14) ;  /* 0x00000000007c8947 */ /* 0x000fea0003800000 */
[----:B---3--:R-:W-:Y:S01]  /*12b0*/  MOV R17, 0x0 ;  /* 0x0000000000117802 */ /* 0x008fe20000000f00 */
        /* <DEDUP_REMOVED lines=14> */
[----:B-1---5:R-:W-:Y:S05]  /*13a0*/  CALL.ABS.NOINC R14 ;  /* 0x000000000e007343 */ /* 0x022fea0003c00000 */
.L_x_15:
[----:B------:R0:W1:Y:S01]  /*13b0*/  LDC.64 R14, c[0x4][R17] ;  /* 0x01000000110e7b82 */ /* 0x0000620000000a00 */
[----:B------:R-:W-:Y:S01]  /*13c0*/  ULDC.64 UR4, c[0x4][0x70] ;  /* 0x01001c0000047ab9 */ /* 0x000fe20000000a00 */
[----:B------:R-:W-:Y:S01]  /*13d0*/  ULDC.64 UR6, c[0x4][0x10] ;  /* 0x0100040000067ab9 */ /* 0x000fe20000000a00 */
[----:B------:R-:W-:Y:S02]  /*13e0*/  IMAD.U32 R4, RZ, RZ, UR4 ;  /* 0x00000004ff047e24 */ /* 0x000fe4000f8e00ff */
        /* <DEDUP_REMOVED lines=10> */
[----:B-1----:R-:W-:Y:S05]  /*1490*/  CALL.ABS.NOINC R14 ;  /* 0x000000000e007343 */ /* 0x002fea0003c00000 */
.L_x_14:
[----:B---3--:R-:W0:Y:S01]  /*14a0*/  S2R R17, SR_TID.X ;  /* 0x0000000000117919 */ /* 0x008e220000002100 */
[----:B------:R-:W-:-:S06]  /*14b0*/  ULOP3.LUT UR4, UR43, 0x1, URZ, 0xfc, !UPT ;  /* 0x000000012b047892 */ /* 0x000fcc000f8efc3f */
[----:B------:R-:W-:Y:S01]  /*14c0*/  IMAD.U32 R0, RZ, RZ, UR4 ;  /* 0x00000004ff007e24 */ /* 0x000fe2000f8e00ff */
[----:B------:R-:W-:-:S04]  /*14d0*/  UMOV UR4, 0xffffffff ;  /* 0xffffffff00047882 */ /* 0x000fc80000000000 */
[----:B------:R-:W-:Y:S02]  /*14e0*/  ISETP.NE.AND P0, PT, R0, 0x3, PT ;  /* 0x000000030000780c */ /* 0x000fe40003f05270 */
[----:B0-----:R-:W-:-:S04]  /*14f0*/  LOP3.LUT R13, R17, 0x80, RZ, 0xc0, !PT ;  /* 0x00000080110d7812 */ /* 0x001fc800078ec0ff */
[----:B------:R-:W-:Y:S01]  /*1500*/  SHF.R.U32.HI R13, RZ, 0x7, R13 ;  /* 0x00000007ff0d7819 */ /* 0x000fe2000001160d */
[----:B------:R-:W-:Y:S06]  /*1510*/  BRA.DIV UR4, `(.L_x_16) ;  /* 0x00000262043c7947 */ /* 0x000fec000b800000 */
.L_x_584:
[----:B------:R-:W-:Y:S05]  /*1520*/  @!P0 BRA `(.L_x_17) ;  /* 0x0000000000048947 */ /* 0x000fea0003800000 */
[----:B------:R-:W-:Y:S01]  /*1530*/  BPT.TRAP 0x1 ;  /* 0x000000040000795c */ /* 0x000fe20000300000 */
.L_x_17:
[----:B------:R-:W0:Y:S01]  /*1540*/  S2UR UR5, SR_CgaCtaId ;  /* 0x00000000000579c3 */ /* 0x000e220000008800 */
[----:B------:R-:W-:Y:S01]  /*1550*/  UMOV UR4, 0x400 ;  /* 0x0000040000047882 */ /* 0x000fe20000000000 */
[----:B------:R-:W-:Y:S02]  /*1560*/  IMAD.U32 R0, RZ, RZ, UR38 ;  /* 0x00000026ff007e24 */ /* 0x000fe4000f8e00ff */
[----:B------:R-:W-:-:S03]  /*1570*/  IMAD.U32 R3, RZ, RZ, UR39 ;  /* 0x00000027ff037e24 */ /* 0x000fc6000f8e00ff */
[----:B------:R-:W-:Y:S01]  /*1580*/  SHF.L.U32 R0, R0, 0x1f, RZ ;  /* 0x0000001f00007819 */ /* 0x000fe200000006ff */
[----:B0-----:R-:W-:-:S06]  /*1590*/  ULEA UR4, UR5, UR4, 0x18 ;  /* 0x0000000405047291 */ /* 0x001fcc000f8ec03f */
[----:B------:R-:W-:-:S04]  /*15a0*/  IMAD.U32 R6, RZ, RZ, UR4 ;  /* 0x00000004ff067e24 */ /* 0x000fc8000f8e00ff */
[----:B------:R-:W-:-:S04]  /*15b0*/  IMAD R3, R3, 0x8, R6 ;  /* 0x0000000803037824 */ /* 0x000fc800078e0206 */
[----:B------:R0:W1:Y:S01]  /*15c0*/  SYNCS.PHASECHK.TRANS64.TRYWAIT P1, [R3+URZ], R0 ;  /* 0x00000000030075a7 */ /* 0x000062000802017f */
[----:B------:R-:W-:Y:S05]  /*15d0*/  @!P0 BRA `(.L_x_18) ;  /* 0x0000000000048947 */ /* 0x000fea0003800000 */
[----:B------:R-:W-:Y:S01]  /*15e0*/  BPT.TRAP 0x1 ;  /* 0x000000040000795c */ /* 0x000fe20000300000 */
.L_x_18:
[----:B-1----:R-:W-:Y:S05]  /*15f0*/  @P1 BRA `(.L_x_19) ;  /* 0x0000000000081947 */ /* 0x002fea0003800000 */
[----:B------:R-:W1:Y:S02]  /*1600*/  SYNCS.PHASECHK.TRANS64.TRYWAIT P1, [R3+URZ], R0 ;  /* 0x00000000030075a7 */ /* 0x000e64000802017f */
[----:B-1----:R-:W-:Y:S05]  /*1610*/  @!P1 BRA `(.L_x_20) ;  /* 0x0000026000189947 */ /* 0x002fea0003800000 */
.L_x_19:
[----:B------:R-:W-:-:S04]  /*1620*/  UIADD3 UR4, UR39, 0x1, URZ ;  /* 0x0000000127047890 */ /* 0x000fc8000fffe03f */
[----:B------:R-:W-:Y:S02]  /*1630*/  UISETP.NE.AND UP0, UPT, UR4, 0x3, UPT ;  /* 0x000000030400788c */ /* 0x000fe4000bf05270 */
[----:B------:R-:W-:Y:S02]  /*1640*/  IMAD.U32 R8, RZ, RZ, UR4 ;  /* 0x00000004ff087e24 */ /* 0x000fe4000f8e00ff */
[----:B------:R-:W-:Y:S02]  /*1650*/  USEL UR4, URZ, 0x1, UP0 ;  /* 0x000000013f047887 */ /* 0x000fe40008000000 */
[----:B------:R-:W-:Y:S02]  /*1660*/  PLOP3.LUT P1, PT, PT, PT, UP0, 0x80, 0x0 ;  /* 0x000000000000781c */ /* 0x000fe40003f2f008 */
[----:B------:R-:W-:Y:S02]  /*1670*/  ULOP3.LUT UR4, UR38, UR4, URZ, 0x3c, !UPT ;  /* 0x0000000426047292 */ /* 0x000fe4000f8e3c3f */
[----:B------:R-:W-:-:S04]  /*1680*/  SEL R8, R8, RZ, P1 ;  /* 0x000000ff08087207 */ /* 0x000fc80000800000 */
[----:B------:R-:W-:Y:S01]  /*1690*/  IMAD.U32 R9, RZ, RZ, UR4 ;  /* 0x00000004ff097e24 */ /* 0x000fe2000f8e00ff */
[----:B------:R-:W-:Y:S06]  /*16a0*/  @!P0 BRA `(.L_x_21) ;  /* 0x0000000000048947 */ /* 0x000fec0003800000 */
[----:B------:R-:W-:Y:S01]  /*16b0*/  BPT.TRAP 0x1 ;  /* 0x000000040000795c */ /* 0x000fe20000300000 */
.L_x_21:
[----:B------:R-:W2:Y:S01]  /*16c0*/  S2R R7, SR_TID.X ;  /* 0x0000000000077919 */ /* 0x000ea20000002100 */
[----:B------:R-:W-:Y:S01]  /*16d0*/  USHF.L.U32 UR4, UR39, 0xf, URZ ;  /* 0x0000000f27047899 */ /* 0x000fe2000800063f */
[----:B------:R-:W-:Y:S02]  /*16e0*/  IMAD.MOV.U32 R20, RZ, RZ, 0x90 ;  /* 0x00000090ff147424 */ /* 0x000fe400078e00ff */
[----:B------:R-:W-:Y:S02]  /*16f0*/  IMAD.U32 R22, RZ, RZ, UR40 ;  /* 0x00000028ff167e24 */ /* 0x000fe4000f8e00ff */
[C---:B--2---:R-:W-:Y:S01]  /*1700*/  IMAD.SHL.U32 R5, R7.reuse, 0x200, RZ ;  /* 0x0000020007057824 */ /* 0x044fe200078e00ff */
[C---:B01----:R-:W-:Y:S02]  /*1710*/  LOP3.LUT R0, R7.reuse, 0x2, RZ, 0xc0, !PT ;  /* 0x0000000207007812 */ /* 0x043fe400078ec0ff */
[----:B------:R-:W-:Y:S02]  /*1720*/  LOP3.LUT R4, R7, 0xe0, RZ, 0xc0, !PT ;  /* 0x000000e007047812 */ /* 0x000fe400078ec0ff */
[----:B------:R-:W-:Y:S01]  /*1730*/  LOP3.LUT R5, R5, 0x200, RZ, 0xc0, !PT ;  /* 0x0000020005057812 */ /* 0x000fe200078ec0ff */
[----:B------:R-:W-:Y:S01]  /*1740*/  IMAD.SHL.U32 R0, R0, 0x200, RZ ;  /* 0x0000020000007824 */ /* 0x000fe200078e00ff */
[----:B------:R-:W-:-:S02]  /*1750*/  SHF.R.U32.HI R3, RZ, 0x2, R7 ;  /* 0x00000002ff037819 */ /* 0x000fc40000011607 */
[----:B------:R-:W-:Y:S01]  /*1760*/  LEA.HI R4, R4, R5, RZ, 0x1f ;  /* 0x0000000504047211 */ /* 0x000fe200078ff8ff */
[----:B------:R-:W-:Y:S01]  /*1770*/  IMAD.SHL.U32 R5, R7, 0x40, RZ ;  /* 0x0000004007057824 */ /* 0x000fe200078e00ff */
[----:B------:R-:W-:Y:S02]  /*1780*/  LOP3.LUT R3, R3, 0x7, RZ, 0xc0, !PT ;  /* 0x0000000703037812 */ /* 0x000fe400078ec0ff */
[----:B------:R-:W-:Y:S01]  /*1790*/  R2P PR, R7, 0x60 ;  /* 0x0000006007007804 */ /* 0x000fe20000000000 */
[----:B------:R-:W-:Y:S01]  /*17a0*/  IMAD.MOV.U32 R7, RZ, RZ, 0x120 ;  /* 0x00000120ff077424 */ /* 0x000fe200078e00ff */
[----:B------:R-:W-:Y:S02]  /*17b0*/  LOP3.LUT R3, R0, 0xfffffe00, R3, 0xe2, !PT ;  /* 0xfffffe0000037812 */ /* 0x000fe400078ee203 */
[----:B------:R-:W-:Y:S02]  /*17c0*/  LOP3.LUT R4, R4, 0x40, R5, 0x78, !PT ;  /* 0x0000004004047812 */ /* 0x000fe400078e7805 */
[----:B------:R-:W-:-:S02]  /*17d0*/  SEL R20, R20, 0x70, !P5 ;  /* 0x0000007014147807 */ /* 0x000fc40006800000 */
[----:B------:R-:W-:Y:S01]  /*17e0*/  LOP3.LUT R19, R3, R4, RZ, 0xfc, !PT ;  /* 0x0000000403137212 */ /* 0x000fe200078efcff */
[----:B------:R-:W-:Y:S01]  /*17f0*/  IMAD R3, R8, 0x8, R6 ;  /* 0x0000000808037824 */ /* 0x000fe200078e0206 */
[----:B------:R-:W-:Y:S02]  /*1800*/  SEL R7, R7, 0xe0, !P6 ;  /* 0x000000e007077807 */ /* 0x000fe40007000000 */
[----:B------:R-:W-:Y:S02]  /*1810*/  LOP3.LUT R5, R19, UR4, RZ, 0xfc, !PT ;  /* 0x0000000413057c12 */ /* 0x000fe4000f8efcff */
[----:B------:R-:W-:Y:S02]  /*1820*/  SHF.L.U32 R0, R9, 0x1f, RZ ;  /* 0x0000001f09007819 */ /* 0x000fe400000006ff */
[----:B------:R-:W-:Y:S01]  /*1830*/  ISETP.NE.AND P2, PT, R22, 0x1, PT ;  /* 0x000000011600780c */ /* 0x000fe20003f45270 */
[----:B------:R-:W-:Y:S01]  /*1840*/  IMAD.IADD R5, R6, 0x1, R5 ;  /* 0x0000000106057824 */ /* 0x000fe200078e0205 */
[----:B------:R0:W1:Y:S11]  /*1850*/  SYNCS.PHASECHK.TRANS64.TRYWAIT P1, [R3+URZ], R0 ;  /* 0x00000000030075a7 */ /* 0x000076000802017f */
[----:B------:R-:W-:Y:S05]  /*1860*/  WARPSYNC.ALL ;  /* 0x0000000000007948 */ /* 0x000fea0003800000 */
[C---:B------:R-:W-:Y:S01]  /*1870*/  IMAD.IADD R82, R5.reuse, 0x1, R20 ;  /* 0x0000000105527824 */ /* 0x040fe200078e0214 */
[----:B------:R-:W-:Y:S01]  /*1880*/  LDS.U8 R10, [R5+0x808] ;  /* 0x00080800050a7984 */ /* 0x000fe20000000000 */
[----:B------:R-:W-:Y:S02]  /*1890*/  IMAD.IADD R61, R5, 0x1, R7 ;  /* 0x00000001053d7824 */ /* 0x000fe400078e0207 */
[----:B------:R-:W-:Y:S01]  /*18a0*/  IMAD.IADD R63, R7, 0x1, R82 ;  /* 0x00000001073f7824 */ /* 0x000fe200078e0252 */
[----:B------:R-:W-:Y:S04]  /*18b0*/  LDS.U8 R12, [R5+0x1000] ;  /* 0x00100000050c7984 */ /* 0x000fe80000000000 */
[----:B------:R-:W2:Y:S04]  /*18c0*/  LDS.U8 R15, [R82+0x808] ;  /* 0x00080800520f7984 */ /* 0x000ea80000000000 */
[----:B------:R-:W3:Y:S04]  /*18d0*/  LDS.U8 R21, [R82+0x1000] ;  /* 0x0010000052157984 */ /* 0x000ee80000000000 */
[----:B------:R-:W4:Y:S04]  /*18e0*/  LDS.U8 R17, [R61+0x808] ;  /* 0x000808003d117984 */ /* 0x000f280000000000 */
[----:B------:R-:W0:Y:S04]  /*18f0*/  LDS.U8 R23, [R61+0x1000] ;  /* 0x001000003d177984 */ /* 0x000e280000000000 */
[----:B------:R-:W-:Y:S04]  /*1900*/  LDS.U8 R14, [R5+0x1008] ;  /* 0x00100800050e7984 */ /* 0x000fe80000000000 */
[----:B------:R-:W1:Y:S04]  /*1910*/  LDS.U8 R25, [R82+0x1008] ;  /* 0x0010080052197984 */ /* 0x000e680000000000 */
[----:B------:R-:W-:Y:S04]  /*1920*/  LDS.U8 R4, [R5+0x800] ;  /* 0x0008000005047984 */ /* 0x000fe80000000000 */
[----:B------:R-:W1:Y:S04]  /*1930*/  LDS.U8 R11, [R82+0x800] ;  /* 0x00080000520b7984 */ /* 0x000e680000000000 */
[----:B------:R-:W1:Y:S04]  /*1940*/  LDS.U8 R13, [R61+0x800] ;  /* 0x000800003d0d7984 */ /* 0x000e680000000000 */
[----:B------:R-:W1:Y:S01]  /*1950*/  LDS.U8 R27, [R61+0x1008] ;  /* 0x001008003d1b7984 */ /* 0x000e620000000000 */
[----:B--2---:R-:W-:-:S03]  /*1960*/  PRMT R10, R15, 0x7604, R10 ;  /* 0x000076040f0a7816 */ /* 0x004fc6000000000a */
[----:B------:R-:W-:Y:S01]  /*1970*/  LDS.U8 R29, [R5+0x1800] ;  /* 0x00180000051d7984 */ /* 0x000fe20000000000 */
[----:B---3--:R-:W-:-:S03]  /*1980*/  PRMT R12, R21, 0x7604, R12 ;  /* 0x00007604150c7816 */ /* 0x008fc6000000000c */
[----:B------:R-:W-:Y:S01]  /*1990*/  LDS.U8 R15, [R5+0x4800] ;  /* 0x00480000050f7984 */ /* 0x000fe20000000000 */
[----:B----4-:R-:W-:-:S03]  /*19a0*/  PRMT R10, R17, 0x7054, R10 ;  /* 0x00007054110a7816 */ /* 0x010fc6000000000a */
[----:B------:R-:W-:Y:S01]  /*19b0*/  LDS.U8 R21, [R5+0x5000] ;  /* 0x0050000005157984 */ /* 0x000fe20000000000 */
[----:B0-----:R-:W-:-:S03]  /*19c0*/  PRMT R12, R23, 0x7054, R12 ;  /* 0x00007054170c7816 */ /* 0x001fc6000000000c */
[----:B------:R-:W-:Y:S04]  /*19d0*/  LDS.U8 R17, [R5+0x4808] ;  /* 0x0048080005117984 */ /* 0x000fe80000000000 */
[----:B------:R-:W-:Y:S01]  /*19e0*/  LDS.U8 R23, [R5+0x5008] ;  /* 0x0050080005177984 */ /* 0x000fe20000000000 */
[----:B-1----:R-:W-:-:S03]  /*19f0*/  PRMT R14, R25, 0x7604, R14 ;  /* 0x00007604190e7816 */ /* 0x002fc6000000000e */
[----:B------:R-:W-:Y:S04]  /*1a00*/  LDS.U8 R31, [R5+0x1808] ;  /* 0x00180800051f7984 */ /* 0x000fe80000000000 */
[----:B------:R-:W-:Y:S01]  /*1a10*/  LDS.U8 R33, [R5+0x2000] ;  /* 0x0020000005217984 */ /* 0x000fe20000000000 */
[----:B------:R-:W-:-:S03]  /*1a20*/  PRMT R4, R11, 0x7604, R4 ;  /* 0x000076040b047816 */ /* 0x000fc60000000004 */
[----:B------:R-:W-:Y:S01]  /*1a30*/  LDS.U8 R35, [R5+0x2008] ;  /* 0x0020080005237984 */ /* 0x000fe20000000000 */
[----:B------:R-:W-:-:S03]  /*1a40*/  PRMT R4, R13, 0x7054, R4 ;  /* 0x000070540d047816 */ /* 0x000fc60000000004 */
[----:B------:R-:W-:Y:S01]  /*1a50*/  LDS.U8 R37, [R5+0x5800] ;  /* 0x0058000005257984 */ /* 0x000fe20000000000 */
[----:B------:R-:W-:-:S03]  /*1a60*/  PRMT R27, R27, 0x7054, R14 ;  /* 0x000070541b1b7816 */ /* 0x000fc6000000000e */
[----:B------:R-:W-:Y:S04]  /*1a70*/  LDS.U8 R39, [R5+0x5808] ;  /* 0x0058080005277984 */ /* 0x000fe80000000000 */
[----:B------:R-:W-:Y:S04]  /*1a80*/  LDS.U8 R41, [R5+0x6000] ;  /* 0x0060000005297984 */ /* 0x000fe80000000000 */
[----:B------:R-:W-:Y:S04]  /*1a90*/  LDS.U8 R43, [R5+0x6008] ;  /* 0x00600800052b7984 */ /* 0x000fe80000000000 */
[----:B------:R-:W0:Y:S04]  /*1aa0*/  LDS.U8 R22, [R82+0x4800] ;  /* 0x0048000052167984 */ /* 0x000e280000000000 */
[----:B------:R-:W1:Y:S04]  /*1ab0*/  LDS.U8 R26, [R82+0x4808] ;  /* 0x00480800521a7984 */ /* 0x000e680000000000 */
[----:B------:R-:W2:Y:S04]  /*1ac0*/  LDS.U8 R32, [R82+0x5000] ;  /* 0x0050000052207984 */ /* 0x000ea80000000000 */
[----:B------:R-:W3:Y:S04]  /*1ad0*/  LDS.U8 R36, [R82+0x5008] ;  /* 0x0050080052247984 */ /* 0x000ee80000000000 */
[----:B------:R-:W4:Y:S04]  /*1ae0*/  LDS.U8 R42, [R82+0x1800] ;  /* 0x00180000522a7984 */ /* 0x000f280000000000 */
[----:B------:R-:W4:Y:S04]  /*1af0*/  LDS.U8 R46, [R82+0x1808] ;  /* 0x00180800522e7984 */ /* 0x000f280000000000 */
[----:B------:R-:W4:Y:S04]  /*1b00*/  LDS.U8 R52, [R82+0x2000] ;  /* 0x0020000052347984 */ /* 0x000f280000000000 */
[----:B------:R-:W4:Y:S04]  /*1b10*/  LDS.U8 R56, [R82+0x2008] ;  /* 0x0020080052387984 */ /* 0x000f280000000000 */
[----:B------:R-:W4:Y:S04]  /*1b20*/  LDS.U8 R62, [R82+0x5800] ;  /* 0x00580000523e7984 */ /* 0x000f280000000000 */
[----:B------:R-:W4:Y:S04]  /*1b30*/  LDS.U8 R66, [R82+0x5808] ;  /* 0x0058080052427984 */ /* 0x000f280000000000 */
[----:B------:R-:W4:Y:S01]  /*1b40*/  LDS.U8 R72, [R82+0x6000] ;  /* 0x0060000052487984 */ /* 0x000f220000000000 */
[----:B0-----:R-:W-:-:S03]  /*1b50*/  PRMT R15, R22, 0x7604, R15 ;  /* 0x00007604160f7816 */ /* 0x001fc6000000000f */
[----:B------:R-:W0:Y:S01]  /*1b60*/  LDS.U8 R76, [R82+0x6008] ;  /* 0x00600800524c7984 */ /* 0x000e220000000000 */
[----:B-1----:R-:W-:-:S03]  /*1b70*/  PRMT R17, R26, 0x7604, R17 ;  /* 0x000076041a117816 */ /* 0x002fc60000000011 */
[----:B------:R-:W1:Y:S01]  /*1b80*/  LDS.U8 R24, [R61+0x4800] ;  /* 0x004800003d187984 */ /* 0x000e620000000000 */
[----:B--2---:R-:W-:-:S03]  /*1b90*/  PRMT R21, R32, 0x7604, R21 ;  /* 0x0000760420157816 */ /* 0x004fc60000000015 */
[----:B------:R-:W2:Y:S01]  /*1ba0*/  LDS.U8 R28, [R61+0x4808] ;  /* 0x004808003d1c7984 */ /* 0x000ea20000000000 */
[----:B---3--:R-:W-:-:S03]  /*1bb0*/  PRMT R23, R36, 0x7604, R23 ;  /* 0x0000760424177816 */ /* 0x008fc60000000017 */
[----:B------:R-:W3:Y:S01]  /*1bc0*/  LDS.U8 R34, [R61+0x5000] ;  /* 0x005000003d227984 */ /* 0x000ee20000000000 */
[----:B----4-:R-:W-:-:S03]  /*1bd0*/  PRMT R29, R42, 0x7604, R29 ;  /* 0x000076042a1d7816 */ /* 0x010fc6000000001d */
[----:B------:R-:W4:Y:S01]  /*1be0*/  LDS.U8 R38, [R61+0x5008] ;  /* 0x005008003d267984 */ /* 0x000f220000000000 */
[----:B------:R-:W-:-:S03]  /*1bf0*/  PRMT R31, R46, 0x7604, R31 ;  /* 0x000076042e1f7816 */ /* 0x000fc6000000001f */
        /* <DEDUP_REMOVED lines=47> */
[----:B------:R-:W-:Y:S02]  /*1ef0*/  PRMT R177, R30, 0x654, R17 ;  /* 0x000006541eb17816 */ /* 0x000fe40000000011 */
[----:B------:R-:W-:Y:S02]  /*1f00*/  PRMT R178, R178, 0x654, R21 ;  /* 0x00000654b2b27816 */ /* 0x000fe40000000015 */
[----:B------:R-:W-:Y:S02]  /*1f10*/  PRMT R179, R40, 0x654, R23 ;  /* 0x0000065428b37816 */ /* 0x000fe40000000017 */
[----:B------:R-:W-:Y:S02]  /*1f20*/  PRMT R172, R172, 0x654, R29 ;  /* 0x00000654acac7816 */ /* 0x000fe4000000001d */
[----:B0-----:R-:W-:Y:S02]  /*1f30*/  PRMT R173, R50, 0x654, R31 ;  /* 0x0000065432ad7816 */ /* 0x001fe4000000001f */
[----:B-1----:R-:W-:-:S02]  /*1f40*/  PRMT R174, R174, 0x654, R33 ;  /* 0x00000654aeae7816 */ /* 0x002fc40000000021 */
[----:B--2---:R-:W-:Y:S02]  /*1f50*/  PRMT R175, R60, 0x654, R35 ;  /* 0x000006543caf7816 */ /* 0x004fe40000000023 */
[----:B---3--:R-:W-:Y:S02]  /*1f60*/  PRMT R168, R168, 0x654, R37 ;  /* 0x00000654a8a87816 */ /* 0x008fe40000000025 */
[----:B----4-:R-:W-:Y:S02]  /*1f70*/  PRMT R169, R70, 0x654, R39 ;  /* 0x0000065446a97816 */ /* 0x010fe40000000027 */
[----:B------:R-:W-:Y:S02]  /*1f80*/  PRMT R170, R170, 0x654, R41 ;  /* 0x00000654aaaa7816 */ /* 0x000fe40000000029 */
[----:B------:R-:W-:Y:S01]  /*1f90*/  PRMT R171, R80, 0x654, R43 ;  /* 0x0000065450ab7816 */ /* 0x000fe2000000002b */
[----:B------:R-:W-:Y:S01]  /*1fa0*/  LDS.U8 R12, [R5+0x3000] ;  /* 0x00300000050c7984 */ /* 0x000fe20000000000 */
[----:B------:R-:W-:Y:S01]  /*1fb0*/  R2UR UR4, R18 ;  /* 0x00000000120472ca */ /* 0x000fe200000e0000 */
[----:B------:R-:W-:-:S02]  /*1fc0*/  UMOV UR7, 0x40000040 ;  /* 0x4000004000077882 */ /* 0x000fc40000000000 */
[----:B------:R-:W0:Y:S04]  /*1fd0*/  LDS.U8 R17, [R82+0x3000] ;  /* 0x0030000052117984 */ /* 0x000e280000000000 */
[----:B------:R-:W-:Y:S04]  /*1fe0*/  LDS.U8 R14, [R5+0x3008] ;  /* 0x00300800050e7984 */ /* 0x000fe80000000000 */
[----:B------:R-:W1:Y:S02]  /*1ff0*/  LDS.U8 R23, [R82+0x3008] ;  /* 0x0030080052177984 */ /* 0x000e640000000000 */
[----:B------:R-:W-:-:S02]  /*2000*/  USHF.R.U32.HI UR4, URZ, 0x4, UR4 ;  /* 0x000000043f047899 */ /* 0x000fc40008011604 */
[----:B------:R-:W-:Y:S02]  /*2010*/  LDS.U8 R4, [R5+0x2800] ;  /* 0x0028000005047984 */ /* 0x000fe40000000000 */
[----:B------:R-:W-:Y:S02]  /*2020*/  ULOP3.LUT UR4, UR4, 0x3fff, URZ, 0xc0, !UPT ;  /* 0x00003fff04047892 */ /* 0x000fe4000f8ec03f */
[----:B------:R-:W2:Y:S02]  /*2030*/  LDS.U8 R11, [R82+0x2800] ;  /* 0x00280000520b7984 */ /* 0x000ea40000000000 */
[----:B------:R-:W-:Y:S02]  /*2040*/  ULOP3.LUT UR4, UR4, 0x10000, URZ, 0xfc, !UPT ;  /* 0x0001000004047892 */ /* 0x000fe4000f8efc3f */
[----:B------:R-:W-:Y:S02]  /*2050*/  LDS.U8 R10, [R5+0x2808] ;  /* 0x00280800050a7984 */ /* 0x000fe40000000000 */
[----:B------:R-:W-:-:S02]  /*2060*/  ULEA UR6, UR39, UR4, 0xb ;  /* 0x0000000427067291 */ /* 0x000fc4000f8e583f */
[----:B------:R-:W3:Y:S04]  /*2070*/  LDS.U8 R15, [R82+0x2808] ;  /* 0x00280800520f7984 */ /* 0x000ee80000000000 */
[----:B------:R-:W-:Y:S04]  /*2080*/  LDS.U8 R22, [R5+0x6800] ;  /* 0x0068000005167984 */ /* 0x000fe80000000000 */
[----:B------:R-:W4:Y:S04]  /*2090*/  LDS.U8 R29, [R82+0x6800] ;  /* 0x00680000521d7984 */ /* 0x000f280000000000 */
[----:B------:R-:W4:Y:S04]  /*20a0*/  LDS.U8 R21, [R61+0x3000] ;  /* 0x003000003d157984 */ /* 0x000f280000000000 */
[----:B------:R-:W4:Y:S01]  /*20b0*/  LDS.U8 R159, [R61+0x3008] ;  /* 0x003008003d9f7984 */ /* 0x000f220000000000 */
[----:B0-----:R-:W-:-:S03]  /*20c0*/  PRMT R12, R17, 0x7604, R12 ;  /* 0x00007604110c7816 */ /* 0x001fc6000000000c */
[----:B------:R-:W0:Y:S04]  /*20d0*/  LDS.U8 R13, [R61+0x2800] ;  /* 0x002800003d0d7984 */ /* 0x000e280000000000 */
[----:B------:R-:W0:Y:S01]  /*20e0*/  LDS.U8 R157, [R61+0x2808] ;  /* 0x002808003d9d7984 */ /* 0x000e220000000000 */
[----:B-1----:R-:W-:-:S03]  /*20f0*/  PRMT R14, R23, 0x7604, R14 ;  /* 0x00007604170e7816 */ /* 0x002fc6000000000e */
[----:B------:R-:W-:Y:S04]  /*2100*/  LDS.U8 R166, [R63+0x4000] ;  /* 0x004000003fa67984 */ /* 0x000fe80000000000 */
[----:B------:R-:W-:Y:S01]  /*2110*/  LDS.U8 R167, [R63+0x4008] ;  /* 0x004008003fa77984 */ /* 0x000fe20000000000 */
[----:B--2---:R-:W-:-:S03]  /*2120*/  PRMT R4, R11, 0x7604, R4 ;  /* 0x000076040b047816 */ /* 0x004fc60000000004 */
[----:B------:R-:W-:Y:S04]  /*2130*/  LDS.U8 R164, [R63+0x3800] ;  /* 0x003800003fa47984 */ /* 0x000fe80000000000 */
[----:B------:R-:W-:Y:S01]  /*2140*/  LDS.U8 R165, [R63+0x3808] ;  /* 0x003808003fa57984 */ /* 0x000fe20000000000 */
[----:B---3--:R-:W-:-:S03]  /*2150*/  PRMT R10, R15, 0x7604, R10 ;  /* 0x000076040f0a7816 */ /* 0x008fc6000000000a */
[----:B------:R-:W1:Y:S04]  /*2160*/  LDS.U8 R31, [R61+0x6800] ;  /* 0x006800003d1f7984 */ /* 0x000e680000000000 */
[----:B------:R-:W-:Y:S01]  /*2170*/  LDS.U8 R162, [R63+0x8000] ;  /* 0x008000003fa27984 */ /* 0x000fe20000000000 */
[----:B----4-:R-:W-:-:S03]  /*2180*/  PRMT R22, R29, 0x7604, R22 ;  /* 0x000076041d167816 */ /* 0x010fc60000000016 */
[----:B------:R-:W-:Y:S01]  /*2190*/  LDS.U8 R163, [R63+0x8008] ;  /* 0x008008003fa37984 */ /* 0x000fe20000000000 */
[----:B------:R-:W-:-:S03]  /*21a0*/  PRMT R158, R21, 0x7054, R12 ;  /* 0x00007054159e7816 */ /* 0x000fc6000000000c */
[----:B------:R-:W-:Y:S01]  /*21b0*/  LDS.U8 R160, [R63+0x7800] ;  /* 0x007800003fa07984 */ /* 0x000fe20000000000 */
[----:B------:R-:W-:-:S03]  /*21c0*/  PRMT R159, R159, 0x7054, R14 ;  /* 0x000070549f9f7816 */ /* 0x000fc6000000000e */
[----:B------:R-:W-:Y:S01]  /*21d0*/  LDS.U8 R161, [R63+0x7808] ;  /* 0x007808003fa17984 */ /* 0x000fe20000000000 */
[----:B0-----:R-:W-:-:S03]  /*21e0*/  PRMT R156, R13, 0x7054, R4 ;  /* 0x000070540d9c7816 */ /* 0x001fc60000000004 */
[----:B------:R-:W-:Y:S01]  /*21f0*/  LDS.U8 R154, [R63+0x7000] ;  /* 0x007000003f9a7984 */ /* 0x000fe20000000000 */
[----:B------:R-:W-:-:S03]  /*2200*/  PRMT R157, R157, 0x7054, R10 ;  /* 0x000070549d9d7816 */ /* 0x000fc6000000000a */
[----:B------:R-:W-:Y:S04]  /*2210*/  LDS.U8 R155, [R63+0x7008] ;  /* 0x007008003f9b7984 */ /* 0x000fe80000000000 */
[----:B------:R-:W-:Y:S04]  /*2220*/  LDS.U8 R59, [R61+0x8008] ;  /* 0x008008003d3b7984 */ /* 0x000fe80000000000 */
[----:B------:R-:W-:Y:S04]  /*2230*/  LDS.U8 R57, [R82+0x8008] ;  /* 0x0080080052397984 */ /* 0x000fe80000000000 */
[----:B------:R-:W-:Y:S04]  /*2240*/  LDS.U8 R55, [R61+0x8000] ;  /* 0x008000003d377984 */ /* 0x000fe80000000000 */
[----:B------:R-:W-:Y:S01]  /*2250*/  LDS.U8 R53, [R82+0x8000] ;  /* 0x0080000052357984 */ /* 0x000fe20000000000 */
[----:B-1----:R-:W-:-:S03]  /*2260*/  PRMT R152, R31, 0x7054, R22 ;  /* 0x000070541f987816 */ /* 0x002fc60000000016 */
[----:B------:R-:W-:Y:S04]  /*2270*/  LDS.U8 R51, [R61+0x7808] ;  /* 0x007808003d337984 */ /* 0x000fe80000000000 */
[----:B------:R-:W-:Y:S04]  /*2280*/  LDS.U8 R49, [R82+0x7808] ;  /* 0x0078080052317984 */ /* 0x000fe80000000000 */
[----:B------:R-:W-:Y:S04]  /*2290*/  LDS.U8 R28, [R5+0x6808] ;  /* 0x00680800051c7984 */ /* 0x000fe80000000000 */
[----:B------:R-:W0:Y:S04]  /*22a0*/  LDS.U8 R33, [R82+0x6808] ;  /* 0x0068080052217984 */ /* 0x000e280000000000 */
[----:B------:R-:W-:Y:S04]  /*22b0*/  LDS.U8 R30, [R5+0x7000] ;  /* 0x00700000051e7984 */ /* 0x000fe80000000000 */
[----:B------:R-:W1:Y:S04]  /*22c0*/  LDS.U8 R35, [R82+0x7000] ;  /* 0x0070000052237984 */ /* 0x000e680000000000 */
[----:B------:R-:W2:Y:S04]  /*22d0*/  LDS.U8 R47, [R61+0x7800] ;  /* 0x007800003d2f7984 */ /* 0x000ea80000000000 */
[----:B------:R-:W-:Y:S04]  /*22e0*/  LDS.U8 R45, [R82+0x7800] ;  /* 0x00780000522d7984 */ /* 0x000fe80000000000 */
[----:B------:R-:W-:Y:S04]  /*22f0*/  STL [R1+0x40c], R20 ;  /* 0x00040c1401007387 */ /* 0x000fe80000100800 */
[----:B------:R-:W-:Y:S04]  /*2300*/  STL [R1+0x408], R19 ;  /* 0x0004081301007387 */ /* 0x000fe80000100800 */
[----:B-----5:R-:W-:Y:S04]  /*2310*/  STL [R1+0x404], R16 ;  /* 0x0004041001007387 */ /* 0x020fe80000100800 */
[----:B------:R-:W-:Y:S04]  /*2320*/  STL [R1+0x400], R9 ;  /* 0x0004000901007387 */ /* 0x000fe80000100800 */
[----:B------:R-:W-:Y:S04]  /*2330*/  STL [R1+0x3fc], R8 ;  /* 0x0003fc0801007387 */ /* 0x000fe80000100800 */
[----:B------:R-:W-:Y:S01]  /*2340*/  STL [R1+0x3f8], R7 ;  /* 0x0003f80701007387 */ /* 0x000fe20000100800 */
[----:B0-----:R-:W-:-:S03]  /*2350*/  PRMT R28, R33, 0x7604, R28 ;  /* 0x00007604211c7816 */ /* 0x001fc6000000001c */
[----:B------:R-:W-:Y:S04]  /*2360*/  STL [R1+0x3f4], R6 ;  /* 0x0003f40601007387 */ /* 0x000fe80000100800 */
[----:B------:R-:W-:Y:S01]  /*2370*/  STL [R1+0x3f0], R3 ;  /* 0x0003f00301007387 */ /* 0x000fe20000100800 */
[----:B-1----:R-:W-:-:S03]  /*2380*/  PRMT R30, R35, 0x7604, R30 ;  /* 0x00007604231e7816 */ /* 0x002fc6000000001e */
[----:B------:R-:W-:Y:S04]  /*2390*/  STL [R1+0x3ec], R2 ;  /* 0x0003ec0201007387 */ /* 0x000fe80000100800 */
[----:B------:R-:W-:Y:S04]  /*23a0*/  STL [R1+0x3e8], R0 ;  /* 0x0003e80001007387 */ /* 0x000fe80000100800 */
[----:B------:R-:W-:Y:S04]  /*23b0*/  STL.64 [R1+0x878], R170 ;  /* 0x000878aa01007387 */ /* 0x000fe80000100a00 */
        /* <DEDUP_REMOVED lines=8> */
[----:B------:R-:W-:Y:S04]  /*2440*/  STL [R1+0x830], R152 ;  /* 0x0008309801007387 */ /* 0x000fe80000100800 */
[----:B------:R-:W-:Y:S04]  /*2450*/  STL [R1+0x82c], R59 ;  /* 0x00082c3b01007387 */ /* 0x000fe80000100800 */
[----:B------:R-:W-:Y:S04]  /*2460*/  STL [R1+0x828], R57 ;  /* 0x0008283901007387 */ /* 0x000fe80000100800 */
[----:B------:R-:W-:Y:S04]  /*2470*/  STL [R1+0x824], R55 ;  /* 0x0008243701007387 */ /* 0x000fe80000100800 */
[----:B------:R-:W-:Y:S04]  /*2480*/  STL [R1+0x820], R53 ;  /* 0x0008203501007387 */ /* 0x000fe80000100800 */
[----:B------:R-:W-:Y:S04]  /*2490*/  STL [R1+0x81c], R51 ;  /* 0x00081c3301007387 */ /* 0x000fe80000100800 */
[----:B------:R-:W-:Y:S04]  /*24a0*/  STL [R1+0x818], R49 ;  /* 0x0008183101007387 */ /* 0x000fe80000100800 */
[----:B------:R-:W-:Y:S04]  /*24b0*/  LDS.U8 R14, [R5+0x7008] ;  /* 0x00700800050e7984 */ /* 0x000fe80000000000 */
        /* <DEDUP_REMOVED lines=8> */
[----:B--2---:R-:W-:Y:S04]  /*2540*/  STL [R1+0x814], R47 ;  /* 0x0008142f01007387 */ /* 0x004fe80000100800 */
        /* <DEDUP_REMOVED lines=14> */
[----:B------:R-:W-:Y:S01]  /*2630*/  LDS.U8 R5, [R63+0x2800] ;  /* 0x002800003f057984 */ /* 0x000fe20000000000 */
[----:B--2---:R-:W-:-:S03]  /*2640*/  PRMT R14, R21, 0x7604, R14 ;  /* 0x00007604150e7816 */ /* 0x004fc6000000000e */
[----:B------:R-:W-:Y:S01]  /*2650*/  LDS.U8 R4, [R63+0x2808] ;  /* 0x002808003f047984 */ /* 0x000fe20000000000 */
[----:B---3--:R-:W-:-:S03]  /*2660*/  PRMT R18, R29, 0x7604, R18 ;  /* 0x000076041d127816 */ /* 0x008fc60000000012 */
[----:B------:R-:W-:Y:S01]  /*2670*/  LDS.U8 R11, [R63+0x3000] ;  /* 0x003000003f0b7984 */ /* 0x000fe20000000000 */
[----:B----4-:R-:W-:-:S03]  /*2680*/  PRMT R22, R33, 0x7604, R22 ;  /* 0x0000760421167816 */ /* 0x010fc60000000016 */
[----:B------:R-:W-:Y:S01]  /*2690*/  LDS.U8 R10, [R63+0x3008] ;  /* 0x003008003f0a7984 */ /* 0x000fe20000000000 */
[----:B------:R-:W-:-:S03]  /*26a0*/  PRMT R14, R23, 0x7054, R14 ;  /* 0x00007054170e7816 */ /* 0x000fc6000000000e */
[----:B------:R-:W-:Y:S01]  /*26b0*/  LDS.U8 R13, [R63+0x6800] ;  /* 0x006800003f0d7984 */ /* 0x000fe20000000000 */
[----:B------:R-:W-:-:S03]  /*26c0*/  PRMT R31, R31, 0x7054, R18 ;  /* 0x000070541f1f7816 */ /* 0x000fc60000000012 */
[----:B------:R-:W1:Y:S01]  /*26d0*/  LDS.U8 R12, [R63+0x6808] ;  /* 0x006808003f0c7984 */ /* 0x000e620000000000 */
[----:B------:R-:W-:-:S03]  /*26e0*/  PRMT R22, R35, 0x7054, R22 ;  /* 0x0000705423167816 */ /* 0x000fc60000000016 */
[----:B------:R2:W-:Y:S01]  /*26f0*/  STL [R1+0x810], R45 ;  /* 0x0008102d01007387 */ /* 0x0005e20000100800 */
[----:B------:R-:W-:Y:S02]  /*2700*/  PRMT R32, R37, 0x7604, R32 ;  /* 0x0000760425207816 */ /* 0x000fe40000000020 */
[----:B------:R-:W-:Y:S01]  /*2710*/  PRMT R34, R41, 0x7604, R34 ;  /* 0x0000760429227816 */ /* 0x000fe20000000022 */
[----:B--2---:R-:W-:-:S06]  /*2720*/  WARPGROUP.ARRIVE ;  /* 0x00000000000079c5 */ /* 0x004fcc0000000000 */
[----:B------:R-:W-:Y:S03]  /*2730*/  QGMMA.64x256x32.F32.E4M3.E5M2 R44, R24, gdesc[UR4], RZ, !UPT, gsb0 ;  /* 0x03e00004182c7df3 */ /* 0x000fe6000c0028ff */
[----:B------:R-:W-:Y:S02]  /*2740*/  WARPGROUP.DEPBAR.LE gsb0, 0x0 ;  /* 0x00008000000079c5 */ /* 0x000fe40000010000 */
[----:B------:R-:W-:Y:S01]  /*2750*/  STL.64 [R1], R44 ;  /* 0x0000002c01007387 */ /* 0x000fe20000100a00 */
[----:B------:R-:W-:Y:S02]  /*2760*/  IMAD.MOV.U32 R2, RZ, RZ, R170 ;  /* 0x000000ffff027224 */ /* 0x000fe400078e00aa */
[----:B------:R-:W-:Y:S01]  /*2770*/  IMAD.MOV.U32 R0, RZ, RZ, R171 ;  /* 0x000000ffff007224 */ /* 0x000fe200078e00ab */
[----:B------:R-:W-:Y:S01]  /*2780*/  STL.64 [R1+0x8], R46 ;  /* 0x0000082e01007387 */ /* 0x000fe20000100a00 */
[----:B------:R-:W-:-:S02]  /*2790*/  IMAD.MOV.U32 R6, RZ, RZ, R168 ;  /* 0x000000ffff067224 */ /* 0x000fc400078e00a8 */
[----:B------:R-:W-:Y:S01]  /*27a0*/  IMAD.MOV.U32 R3, RZ, RZ, R169 ;  /* 0x000000ffff037224 */ /* 0x000fe200078e00a9 */
[----:B------:R-:W-:Y:S01]  /*27b0*/  STL.64 [R1+0x10], R48 ;  /* 0x0000103001007387 */ /* 0x000fe20000100a00 */
[----:B------:R-:W-:Y:S02]  /*27c0*/  IMAD.MOV.U32 R8, RZ, RZ, R166 ;  /* 0x000000ffff087224 */ /* 0x000fe400078e00a6 */
[----:B------:R-:W-:Y:S01]  /*27d0*/  IMAD.MOV.U32 R7, RZ, RZ, R167 ;  /* 0x000000ffff077224 */ /* 0x000fe200078e00a7 */
[----:B------:R-:W-:Y:S01]  /*27e0*/  STL.64 [R1+0x18], R50 ;  /* 0x0000183201007387 */ /* 0x000fe20000100a00 */
        /* <DEDUP_REMOVED lines=11> */
[----:B------:R2:W-:Y:S01]  /*28a0*/  STL.64 [R1+0x38], R58 ;  /* 0x0000383a01007387 */ /* 0x0005e20000100a00 */
[----:B------:R-:W-:-:S02]  /*28b0*/  IMAD.MOV.U32 R182, RZ, RZ, R156 ;  /* 0x000000ffffb67224 */ /* 0x000fc400078e009c */
[----:B------:R-:W-:Y:S01]  /*28c0*/  IMAD.MOV.U32 R181, RZ, RZ, R157 ;  /* 0x000000ffffb57224 */ /* 0x000fe200078e009d */
[----:B------:R-:W-:Y:S01]  /*28d0*/  STL.64 [R1+0x40], R60 ;  /* 0x0000403c01007387 */ /* 0x000fe20000100a00 */
[----:B------:R-:W-:Y:S02]  /*28e0*/  IMAD.MOV.U32 R184, RZ, RZ, R154 ;  /* 0x000000ffffb87224 */ /* 0x000fe400078e009a */
[----:B------:R-:W-:Y:S01]  /*28f0*/  IMAD.MOV.U32 R183, RZ, RZ, R155 ;  /* 0x000000ffffb77224 */ /* 0x000fe200078e009b */
[----:B------:R-:W-:Y:S01]  /*2900*/  STL.64 [R1+0x48], R62 ;  /* 0x0000483e01007387 */ /* 0x000fe20000100a00 */
[----:B------:R-:W-:Y:S01]  /*2910*/  IMAD.MOV.U32 R186, RZ, RZ, R152 ;  /* 0x000000ffffba7224 */ /* 0x000fe200078e0098 */
[----:B------:R-:W-:Y:S01]  /*2920*/  PRMT R39, R39, 0x7054, R32 ;  /* 0x0000705427277816 */ /* 0x000fe20000000020 */
[----:B------:R-:W-:Y:S01]  /*2930*/  IMAD.MOV.U32 R235, RZ, RZ, R103 ;  /* 0x000000ffffeb7224 */ /* 0x000fe200078e0067 */
[----:B------:R-:W-:Y:S01]  /*2940*/  STL.64 [R1+0x50], R64 ;  /* 0x0000504001007387 */ /* 0x000fe20000100a00 */
[----:B0-----:R-:W-:Y:S01]  /*2950*/  PRMT R34, R43, 0x7054, R34 ;  /* 0x000070542b227816 */ /* 0x001fe20000000022 */
[----:B------:R-:W-:-:S02]  /*2960*/  IMAD.MOV.U32 R234, RZ, RZ, R104 ;  /* 0x000000ffffea7224 */ /* 0x000fc400078e0068 */
[----:B------:R-:W-:Y:S01]  /*2970*/  STL.64 [R1+0x58], R66 ;  /* 0x0000584201007387 */ /* 0x000fe20000100a00 */
[----:B------:R-:W-:Y:S02]  /*2980*/  IMAD.MOV.U32 R233, RZ, RZ, R105 ;  /* 0x000000ffffe97224 */ /* 0x000fe400078e0069 */
        /* <DEDUP_REMOVED lines=52> */
[----:B------:R0:W-:Y:S01]  /*2cd0*/  STL [R1+0xe8], R102 ;  /* 0x0000e86601007387 */ /* 0x0001e20000100800 */
[----:B------:R-:W-:-:S02]  /*2ce0*/  IMAD.MOV.U32 R197, RZ, RZ, R141 ;  /* 0x000000ffffc57224 */ /* 0x000fc400078e008d */
[----:B------:R-:W-:Y:S01]  /*2cf0*/  IMAD.MOV.U32 R196, RZ, RZ, R142 ;  /* 0x000000ffffc47224 */ /* 0x000fe200078e008e */
[----:B------:R-:W3:Y:S01]  /*2d00*/  LDL.LU.64 R170, [R1+0x878] ;  /* 0x0008780001aa7983 */ /* 0x000ee20000300a00 */
[----:B------:R-:W-:Y:S02]  /*2d10*/  IMAD.MOV.U32 R195, RZ, RZ, R143 ;  /* 0x000000ffffc37224 */ /* 0x000fe400078e008f */
[----:B------:R-:W-:Y:S01]  /*2d20*/  IMAD.MOV.U32 R194, RZ, RZ, R144 ;  /* 0x000000ffffc27224 */ /* 0x000fe200078e0090 */
[----:B------:R-:W4:Y:S01]  /*2d30*/  LDL.LU.64 R168, [R1+0x870] ;  /* 0x0008700001a87983 */ /* 0x000f220000300a00 */
[----:B------:R-:W-:Y:S02]  /*2d40*/  IMAD.MOV.U32 R193, RZ, RZ, R145 ;  /* 0x000000ffffc17224 */ /* 0x000fe400078e0091 */
[----:B------:R-:W-:Y:S01]  /*2d50*/  IMAD.MOV.U32 R192, RZ, RZ, R146 ;  /* 0x000000ffffc07224 */ /* 0x000fe200078e0092 */
[----:B------:R-:W3:Y:S01]  /*2d60*/  LDL.LU.64 R166, [R1+0x868] ;  /* 0x0008680001a67983 */ /* 0x000ee20000300a00 */
[----:B------:R-:W-:-:S02]  /*2d70*/  IMAD.MOV.U32 R191, RZ, RZ, R147 ;  /* 0x000000ffffbf7224 */ /* 0x000fc400078e0093 */
[----:B------:R-:W-:Y:S01]  /*2d80*/  IMAD.MOV.U32 R190, RZ, RZ, R148 ;  /* 0x000000ffffbe7224 */ /* 0x000fe200078e0094 */
[----:B------:R-:W4:Y:S01]  /*2d90*/  LDL.LU.64 R164, [R1+0x860] ;  /* 0x0008600001a47983 */ /* 0x000f220000300a00 */
[----:B------:R-:W-:Y:S02]  /*2da0*/  IMAD.MOV.U32 R189, RZ, RZ, R149 ;  /* 0x000000ffffbd7224 */ /* 0x000fe400078e0095 */
[----:B------:R-:W-:Y:S01]  /*2db0*/  IMAD.MOV.U32 R188, RZ, RZ, R150 ;  /* 0x000000ffffbc7224 */ /* 0x000fe200078e0096 */
[----:B------:R-:W4:Y:S01]  /*2dc0*/  LDL.LU.64 R162, [R1+0x858] ;  /* 0x0008580001a27983 */ /* 0x000f220000300a00 */
[----:B------:R-:W-:Y:S01]  /*2dd0*/  IMAD.MOV.U32 R187, RZ, RZ, R151 ;  /* 0x000000ffffbb7224 */ /* 0x000fe200078e0097 */
[----:B------:R-:W-:Y:S01]  /*2de0*/  UMOV UR10, UR6 ;  /* 0x00000006000a7c82 */ /* 0x000fe20008000000 */
[----:B------:R-:W-:Y:S01]  /*2df0*/  UMOV UR11, UR7 ;  /* 0x00000007000b7c82 */ /* 0x000fe20008000000 */
[----:B------:R-:W4:Y:S01]  /*2e00*/  LDL.LU.64 R160, [R1+0x850] ;  /* 0x0008500001a07983 */ /* 0x000f220000300a00 */
[----:B------:R-:W-:-:S03]  /*2e10*/  IMAD.MOV.U32 R185, RZ, RZ, R153 ;  /* 0x000000ffffb97224 */ /* 0x000fc600078e0099 */
[----:B------:R-:W4:Y:S04]  /*2e20*/  LDL.LU.64 R158, [R1+0x848] ;  /* 0x00084800019e7983 */ /* 0x000f280000300a00 */
[----:B------:R-:W4:Y:S04]  /*2e30*/  LDL.LU.64 R156, [R1+0x840] ;  /* 0x00084000019c7983 */ /* 0x000f280000300a00 */
[----:B------:R-:W4:Y:S04]  /*2e40*/  LDL.LU.64 R154, [R1+0x838] ;  /* 0x00083800019a7983 */ /* 0x000f280000300a00 */
[----:B------:R-:W4:Y:S04]  /*2e50*/  LDL.LU R152, [R1+0x830] ;  /* 0x0008300001987983 */ /* 0x000f280000300800 */
[----:B--2---:R-:W2:Y:S04]  /*2e60*/  LDL.LU R59, [R1+0x82c] ;  /* 0x00082c00013b7983 */ /* 0x004ea80000300800 */
[----:B------:R-:W2:Y:S04]  /*2e70*/  LDL.LU R57, [R1+0x828] ;  /* 0x0008280001397983 */ /* 0x000ea80000300800 */
[----:B------:R-:W2:Y:S04]  /*2e80*/  LDL.LU R55, [R1+0x824] ;  /* 0x0008240001377983 */ /* 0x000ea80000300800 */
[----:B------:R-:W2:Y:S04]  /*2e90*/  LDL.LU R53, [R1+0x820] ;  /* 0x0008200001357983 */ /* 0x000ea80000300800 */
[----:B------:R-:W2:Y:S04]  /*2ea0*/  LDL.LU R51, [R1+0x81c] ;  /* 0x00081c0001337983 */ /* 0x000ea80000300800 */
[----:B------:R-:W2:Y:S04]  /*2eb0*/  LDL.LU R49, [R1+0x818] ;  /* 0x0008180001317983 */ /* 0x000ea80000300800 */
[----:B------:R-:W2:Y:S04]  /*2ec0*/  LDL.LU R47, [R1+0x814] ;  /* 0x00081400012f7983 */ /* 0x000ea80000300800 */
[----:B------:R-:W2:Y:S01]  /*2ed0*/  LDL.LU R45, [R1+0x810] ;  /* 0x00081000012d7983 */ /* 0x000ea20000300800 */
[----:B-1----:R-:W-:-:S02]  /*2ee0*/  PRMT R153, R12, 0x654, R15 ;  /* 0x000006540c997816 */ /* 0x002fc4000000000f */
[----:B---3--:R-:W-:Y:S02]  /*2ef0*/  PRMT R166, R166, 0x654, R39 ;  /* 0x00000654a6a67816 */ /* 0x008fe40000000027 */
[----:B------:R-:W-:Y:S02]  /*2f00*/  PRMT R167, R167, 0x654, R34 ;  /* 0x00000654a7a77816 */ /* 0x000fe40000000022 */
[----:B----4-:R-:W-:Y:S02]  /*2f10*/  PRMT R164, R164, 0x654, R31 ;  /* 0x00000654a4a47816 */ /* 0x010fe4000000001f */
[----:B--2---:R-:W-:-:S04]  /*2f20*/  PRMT R42, R57, 0x7604, R42 ;  /* 0x00007604392a7816 */ /* 0x004fc8000000002a */
[----:B------:R-:W-:Y:S02]  /*2f30*/  PRMT R42, R59, 0x7054, R42 ;  /* 0x000070543b2a7816 */ /* 0x000fe4000000002a */
[----:B------:R-:W-:-:S04]  /*2f40*/  PRMT R40, R53, 0x7604, R40 ;  /* 0x0000760435287816 */ /* 0x000fc80000000028 */
[----:B------:R-:W-:Y:S02]  /*2f50*/  PRMT R55, R55, 0x7054, R40 ;  /* 0x0000705437377816 */ /* 0x000fe40000000028 */
[----:B------:R-:W-:-:S04]  /*2f60*/  PRMT R38, R49, 0x7604, R38 ;  /* 0x0000760431267816 */ /* 0x000fc80000000026 */
[----:B------:R-:W-:Y:S02]  /*2f70*/  PRMT R38, R51, 0x7054, R38 ;  /* 0x0000705433267816 */ /* 0x000fe40000000026 */
[----:B------:R-:W-:-:S04]  /*2f80*/  PRMT R36, R45, 0x7604, R36 ;  /* 0x000076042d247816 */ /* 0x000fc80000000024 */
[----:B------:R-:W-:Y:S02]  /*2f90*/  PRMT R47, R47, 0x7054, R36 ;  /* 0x000070542f2f7816 */ /* 0x000fe40000000024 */
[----:B------:R-:W-:Y:S02]  /*2fa0*/  PRMT R161, R161, 0x654, R38 ;  /* 0x00000654a1a17816 */ /* 0x000fe40000000026 */
[----:B------:R-:W-:Y:S02]  /*2fb0*/  PRMT R160, R160, 0x654, R47 ;  /* 0x00000654a0a07816 */ /* 0x000fe4000000002f */
[----:B------:R-:W-:Y:S02]  /*2fc0*/  PRMT R162, R162, 0x654, R55 ;  /* 0x00000654a2a27816 */ /* 0x000fe40000000037 */
[----:B------:R-:W-:Y:S02]  /*2fd0*/  PRMT R163, R163, 0x654, R42 ;  /* 0x00000654a3a37816 */ /* 0x000fe4000000002a */
[----:B0-----:R-:W-:-:S06]  /*2fe0*/  WARPGROUP.ARRIVE ;  /* 0x00000000000079c5 */ /* 0x001fcc0000000000 */
[----:B------:R-:W-:Y:S01]  /*2ff0*/  QGMMA.64x256x32.F32.E4M3.E5M2 R24, R176, gdesc[UR8], RZ, !UPT, gsb0 ;  /* 0x03e00008b0187df3 */ /* 0x000fe2000c0028ff */
[----:B------:R-:W-:Y:S01]  /*3000*/  PRMT R165, R165, 0x654, R22 ;  /* 0x00000654a5a57816 */ /* 0x000fe20000000016 */
[----:B------:R-:W-:Y:S01]  /*3010*/  STL [R1+0x410], R164 ;  /* 0x000410a401007387 */ /* 0x000fe20000100800 */
[----:B------:R-:W-:-:S03]  /*3020*/  PRMT R158, R11, 0x654, R158 ;  /* 0x000006540b9e7816 */ /* 0x000fc6000000009e */
[----:B------:R-:W-:Y:S01]  /*3030*/  STL [R1+0x414], R165 ;  /* 0x000414a501007387 */ /* 0x000fe20000100800 */
[----:B------:R-:W-:-:S03]  /*3040*/  PRMT R159, R10, 0x654, R159 ;  /* 0x000006540a9f7816 */ /* 0x000fc6000000009f */
[----:B------:R-:W-:Y:S01]  /*3050*/  STL [R1+0x418], R166 ;  /* 0x000418a601007387 */ /* 0x000fe20000100800 */
[----:B------:R-:W-:Y:S02]  /*3060*/  PRMT R156, R5, 0x654, R156 ;  /* 0x00000654059c7816 */ /* 0x000fe4000000009c */
[----:B------:R-:W-:Y:S01]  /*3070*/  PRMT R157, R4, 0x654, R157 ;  /* 0x00000654049d7816 */ /* 0x000fe2000000009d */
[----:B------:R-:W-:Y:S01]  /*3080*/  STL [R1+0x41c], R167 ;  /* 0x00041ca701007387 */ /* 0x000fe20000100800 */
[----:B------:R-:W-:Y:S02]  /*3090*/  PRMT R154, R154, 0x654, R17 ;  /* 0x000006549a9a7816 */ /* 0x000fe40000000011 */
[----:B------:R-:W-:Y:S01]  /*30a0*/  PRMT R155, R155, 0x654, R14 ;  /* 0x000006549b9b7816 */ /* 0x000fe2000000000e */
[----:B------:R-:W-:Y:S01]  /*30b0*/  STL.64 [R1+0x808], R170 ;  /* 0x000808aa01007387 */ /* 0x000fe20000100a00 */
[----:B------:R-:W-:-:S03]  /*30c0*/  PRMT R152, R13, 0x654, R152 ;  /* 0x000006540d987816 */ /* 0x000fc60000000098 */
[----:B------:R-:W-:Y:S04]  /*30d0*/  STL.64 [R1+0x800], R168 ;  /* 0x000800a801007387 */ /* 0x000fe80000100a00 */
[----:B------:R-:W-:Y:S04]  /*30e0*/  STL.64 [R1+0x7f8], R162 ;  /* 0x0007f8a201007387 */ /* 0x000fe80000100a00 */
[----:B------:R-:W-:Y:S04]  /*30f0*/  STL.64 [R1+0x7f0], R160 ;  /* 0x0007f0a001007387 */ /* 0x000fe80000100a00 */
[----:B------:R-:W-:Y:S04]  /*3100*/  STL.64 [R1+0x7e8], R158 ;  /* 0x0007e89e01007387 */ /* 0x000fe80000100a00 */
[----:B------:R-:W-:Y:S04]  /*3110*/  STL.64 [R1+0x7e0], R156 ;  /* 0x0007e09c01007387 */ /* 0x000fe80000100a00 */
[----:B------:R-:W-:Y:S04]  /*3120*/  STL.64 [R1+0x7d8], R154 ;  /* 0x0007d89a01007387 */ /* 0x000fe80000100a00 */
[----:B------:R-:W-:Y:S01]  /*3130*/  STL.64 [R1+0x7d0], R152 ;  /* 0x0007d09801007387 */ /* 0x000fe20000100a00 */
[----:B------:R-:W-:-:S03]  /*3140*/  WARPGROUP.DEPBAR.LE gsb0, 0x0 ;  /* 0x00008000000079c5 */ /* 0x000fc60000010000 */
        /* <DEDUP_REMOVED lines=53> */
[----:B------:R0:W-:Y:S04]  /*34a0*/  STL.64 [R1+0x620], R44 ;  /* 0x0006202c01007387 */ /* 0x0001e80000100a00 */
[----:B0-----:R-:W2:Y:S04]  /*34b0*/  LDL.LU R44, [R1] ;  /* 0x00000000012c7983 */ /* 0x001ea80000300800 */
[----:B------:R-:W2:Y:S04]  /*34c0*/  LDL.LU R45, [R1+0x4] ;  /* 0x00000400012d7983 */ /* 0x000ea80000300800 */
        /* <DEDUP_REMOVED lines=56> */
[----:B------:R-:W2:Y:S01]  /*3850*/  LDL.LU R102, [R1+0xe8] ;  /* 0x0000e80001667983 */ /* 0x000ea20000300800 */
[----:B------:R-:W-:-:S02]  /*3860*/  IMAD.MOV.U32 R103, RZ, RZ, R235 ;  /* 0x000000ffff677224 */ /* 0x000fc400078e00eb */
[----:B------:R-:W-:Y:S02]  /*3870*/  IMAD.MOV.U32 R104, RZ, RZ, R234 ;  /* 0x000000ffff687224 */ /* 0x000fe400078e00ea */
[----:B------:R-:W-:Y:S02]  /*3880*/  IMAD.MOV.U32 R105, RZ, RZ, R233 ;  /* 0x000000ffff697224 */ /* 0x000fe400078e00e9 */
[----:B------:R-:W-:Y:S02]  /*3890*/  IMAD.MOV.U32 R106, RZ, RZ, R232 ;  /* 0x000000ffff6a7224 */ /* 0x000fe400078e00e8 */
[----:B------:R-:W-:Y:S02]  /*38a0*/  IMAD.MOV.U32 R107, RZ, RZ, R231 ;  /* 0x000000ffff6b7224 */ /* 0x000fe400078e00e7 */
[----:B------:R-:W-:Y:S02]  /*38b0*/  IMAD.MOV.U32 R108, RZ, RZ, R230 ;  /* 0x000000ffff6c7224 */ /* 0x000fe400078e00e6 */
        /* <DEDUP_REMOVED lines=62> */
[----:B------:R-:W-:Y:S01]  /*3ca0*/  IMAD.MOV.U32 R171, RZ, RZ, R0 ;  /* 0x000000ffffab7224 */ /* 0x000fe200078e0000 */
[----:B------:R-:W-:Y:S01]  /*3cb0*/  UIADD3 UR8, UR6, 0x2, URZ ;  /* 0x0000000206087890 */ /* 0x000fe2000fffe03f */
[----:B------:R-:W-:-:S06]  /*3cc0*/  UMOV UR11, 0x40000040 ;  /* 0x40000040000b7882 */ /* 0x000fcc0000000000 */
[----:B------:R-:W-:Y:S01]  /*3cd0*/  UMOV UR10, UR8 ;  /* 0x00000008000a7c82 */ /* 0x000fe20008000000 */
[----:B--2---:R-:W-:-:S06]  /*3ce0*/  WARPGROUP.ARRIVE ;  /* 0x00000000000079c5 */ /* 0x004fcc0000000000 */
[----:B------:R-:W-:Y:S03]  /*3cf0*/  QGMMA.64x256x32.F32.E4M3.E5M2 R44, R172, gdesc[UR8], R44, gsb0 ;  /* 0x03e00008ac2c7df3 */ /* 0x000fe6000800282c */
[----:B------:R-:W-:Y:S02]  /*3d00*/  WARPGROUP.DEPBAR.LE gsb0, 0x0 ;  /* 0x00008000000079c5 */ /* 0x000fe40000010000 */
[----:B------:R-:W-:Y:S04]  /*3d10*/  STL.64 [R1], R44 ;  /* 0x0000002c01007387 */ /* 0x000fe80000100a00 */
        /* <DEDUP_REMOVED lines=63> */
[----:B0-----:R-:W2:Y:S04]  /*4110*/  LDL.LU.64 R170, [R1+0x808] ;  /* 0x0008080001aa7983 */ /* 0x001ea80000300a00 */
[----:B------:R-:W2:Y:S04]  /*4120*/  LDL.LU.64 R168, [R1+0x800] ;  /* 0x0008000001a87983 */ /* 0x000ea80000300a00 */
[----:B------:R-:W3:Y:S04]  /*4130*/  LDL.LU.64 R162, [R1+0x7f8] ;  /* 0x0007f80001a27983 */ /* 0x000ee80000300a00 */
[----:B------:R-:W4:Y:S04]  /*4140*/  LDL.LU.64 R160, [R1+0x7f0] ;  /* 0x0007f00001a07983 */ /* 0x000f280000300a00 */
[----:B------:R-:W3:Y:S04]  /*4150*/  LDL.LU.64 R158, [R1+0x7e8] ;  /* 0x0007e800019e7983 */ /* 0x000ee80000300a00 */
[----:B------:R-:W3:Y:S04]  /*4160*/  LDL.LU.64 R156, [R1+0x7e0] ;  /* 0x0007e000019c7983 */ /* 0x000ee80000300a00 */
[----:B------:R-:W2:Y:S04]  /*4170*/  LDL.LU.64 R154, [R1+0x7d8] ;  /* 0x0007d800019a7983 */ /* 0x000ea80000300a00 */
[----:B------:R-:W4:Y:S04]  /*4180*/  LDL.LU.64 R152, [R1+0x7d0] ;  /* 0x0007d00001987983 */ /* 0x000f280000300a00 */
[----:B------:R-:W3:Y:S04]  /*4190*/  LDL.LU.64 R150, [R1+0x7c8] ;  /* 0x0007c80001967983 */ /* 0x000ee80000300a00 */
        /* <DEDUP_REMOVED lines=53> */
[----:B--2---:R-:W-:Y:S04]  /*44f0*/  STL.64 [R1+0x618], R154 ;  /* 0x0006189a01007387 */ /* 0x004fe80000100a00 */
[----:B----4-:R-:W-:Y:S01]  /*4500*/  STL.64 [R1+0x610], R152 ;  /* 0x0006109801007387 */ /* 0x010fe20000100a00 */
[----:B---3--:R-:W-:-:S06]  /*4510*/  WARPGROUP.ARRIVE ;  /* 0x00000000000079c5 */ /* 0x008fcc0000000000 */
[----:B------:R-:W-:Y:S03]  /*4520*/  QGMMA.64x256x32.F32.E4M3.E5M2 R24, R168, gdesc[UR8], R24, gsb0 ;  /* 0x03e00008a8187df3 */ /* 0x000fe60008002818 */
[----:B------:R-:W-:Y:S02]  /*4530*/  WARPGROUP.DEPBAR.LE gsb0, 0x0 ;  /* 0x00008000000079c5 */ /* 0x000fe40000010000 */
        /* <DEDUP_REMOVED lines=62> */
[----:B0-----:R-:W2:Y:S04]  /*4920*/  LDL.LU.64 R28, [R1] ;  /* 0x00000000011c7983 */ /* 0x001ea80000300a00 */
[----:B------:R-:W2:Y:S04]  /*4930*/  LDL.LU.64 R30, [R1+0x8] ;  /* 0x00000800011e7983 */ /* 0x000ea80000300a00 */
        /* <DEDUP_REMOVED lines=61> */
[----:B------:R-:W2:Y:S01]  /*4d10*/  LDL.LU.64 R154, [R1+0x1f8] ;  /* 0x0001f800019a7983 */ /* 0x000ea20000300a00 */
        /* <DEDUP_REMOVED lines=16> */
[----:B------:R-:W-:Y:S01]  /*4e20*/  STL.64 [R1+0x50], R48 ;  /* 0x0000503001007387 */ /* 0x000fe20000100a00 */
[----:B------:R-:W-:-:S03]  /*4e30*/  IMAD.MOV.U32 R5, RZ, RZ, R154 ;  /* 0x000000ffff057224 */ /* 0x000fc600078e009a */
[----:B------:R-:W-:Y:S01]  /*4e40*/  STL.64 [R1+0x58], R50 ;  /* 0x0000583201007387 */ /* 0x000fe20000100a00 */
[----:B------:R-:W-:-:S03]  /*4e50*/  IMAD.MOV.U32 R4, RZ, RZ, R155 ;  /* 0x000000ffff047224 */ /* 0x000fc600078e009b */
[----:B------:R-:W-:Y:S01]  /*4e60*/  STL.64 [R1+0x60], R52 ;  /* 0x0000603401007387 */ /* 0x000fe20000100a00 */
[----:B------:R-:W-:-:S03]  /*4e70*/  IMAD.MOV.U32 R11, RZ, RZ, R152 ;  /* 0x000000ffff0b7224 */ /* 0x000fc600078e0098 */
[----:B------:R-:W-:Y:S01]  /*4e80*/  STL.64 [R1+0x68], R54 ;  /* 0x0000683601007387 */ /* 0x000fe20000100a00 */
[----:B------:R-:W-:-:S03]  /*4e90*/  IMAD.MOV.U32 R10, RZ, RZ, R153 ;  /* 0x000000ffff0a7224 */ /* 0x000fc600078e0099 */
[----:B------:R0:W-:Y:S01]  /*4ea0*/  STL [R1+0x70], R56 ;  /* 0x0000703801007387 */ /* 0x0001e20000100800 */
[----:B------:R-:W-:Y:S02]  /*4eb0*/  IMAD.MOV.U32 R13, RZ, RZ, R150 ;  /* 0x000000ffff0d7224 */ /* 0x000fe400078e0096 */
[----:B------:R-:W-:Y:S01]  /*4ec0*/  IMAD.MOV.U32 R12, RZ, RZ, R151 ;  /* 0x000000ffff0c7224 */ /* 0x000fe200078e0097 */
[----:B------:R-:W2:Y:S01]  /*4ed0*/  LDL.LU.64 R154, [R1+0x618] ;  /* 0x00061800019a7983 */ /* 0x000ea20000300a00 */
[----:B------:R-:W-:Y:S02]  /*4ee0*/  IMAD.MOV.U32 R15, RZ, RZ, R148 ;  /* 0x000000ffff0f7224 */ /* 0x000fe400078e0094 */
[----:B------:R-:W-:Y:S01]  /*4ef0*/  IMAD.MOV.U32 R14, RZ, RZ, R149 ;  /* 0x000000ffff0e7224 */ /* 0x000fe200078e0095 */
[----:B------:R-:W2:Y:S01]  /*4f00*/  LDL.LU.64 R152, [R1+0x610] ;  /* 0x0006100001987983 */ /* 0x000ea20000300a00 */
[----:B------:R-:W-:Y:S02]  /*4f10*/  IMAD.MOV.U32 R18, RZ, RZ, R146 ;  /* 0x000000ffff127224 */ /* 0x000fe400078e0092 */
[----:B------:R-:W-:Y:S01]  /*4f20*/  IMAD.MOV.U32 R17, RZ, RZ, R147 ;  /* 0x000000ffff117224 */ /* 0x000fe200078e0093 */
[----:B------:R-:W2:Y:S01]  /*4f30*/  LDL.LU.64 R150, [R1+0x608] ;  /* 0x0006080001967983 */ /* 0x000ea20000300a00 */
[----:B------:R-:W-:-:S02]  /*4f40*/  IMAD.MOV.U32 R22, RZ, RZ, R144 ;  /* 0x000000ffff167224 */ /* 0x000fc400078e0090 */
        /* <DEDUP_REMOVED lines=131> */
[----:B------:R-:W-:-:S03]  /*5780*/  IMAD.MOV.U32 R167, RZ, RZ, R57 ;  /* 0x000000ffffa77224 */ /* 0x000fc600078e0039 */
[----:B------:R-:W2:Y:S04]  /*5790*/  LDL.LU.64 R60, [R1+0x4a0] ;  /* 0x0004a000013c7983 */ /* 0x000ea80000300a00 */
[----:B------:R-:W2:Y:S04]  /*57a0*/  LDL.LU.64 R58, [R1+0x498] ;  /* 0x00049800013a7983 */ /* 0x000ea80000300a00 */
[----:B0-----:R-:W2:Y:S04]  /*57b0*/  LDL.LU.64 R56, [R1+0x490] ;  /* 0x0004900001387983 */ /* 0x001ea80000300a00 */
        /* <DEDUP_REMOVED lines=14> */
[----:B------:R-:W-:Y:S04]  /*58a0*/  STL.64 [R1+0x3e0], R162 ;  /* 0x0003e0a201007387 */ /* 0x000fe80000100a00 */
[----:B------:R-:W-:Y:S01]  /*58b0*/  STL.64 [R1+0x3d8], R160 ;  /* 0x0003d8a001007387 */ /* 0x000fe20000100a00 */
[----:B--2---:R-:W-:-:S06]  /*58c0*/  WARPGROUP.ARRIVE ;  /* 0x00000000000079c5 */ /* 0x004fcc0000000000 */
        /* <DEDUP_REMOVED lines=85> */
[----:B------:R-:W-:-:S03]  /*5e20*/  IMAD.MOV.U32 R65, RZ, RZ, R167 ;  /* 0x000000ffff417224 */ /* 0x000fc600078e00a7 */
[----:B------:R-:W2:Y:S01]  /*5e30*/  LDL.LU R61, [R1+0x64] ;  /* 0x00006400013d7983 */ /* 0x000ea20000300800 */
[----:B------:R-:W-:-:S03]  /*5e40*/  IMAD.MOV.U32 R66, RZ, RZ, R166 ;  /* 0x000000ffff427224 */ /* 0x000fc600078e00a6 */
[----:B------:R-:W2:Y:S01]  /*5e50*/  LDL.LU R62, [R1+0x68] ;  /* 0x00006800013e7983 */ /* 0x000ea20000300800 */
[----:B------:R-:W-:-:S03]  /*5e60*/  IMAD.MOV.U32 R67, RZ, RZ, R165 ;  /* 0x000000ffff437224 */ /* 0x000fc600078e00a5 */
[----:B------:R-:W2:Y:S01]  /*5e70*/  LDL.LU R63, [R1+0x6c] ;  /* 0x00006c00013f7983 */ /* 0x000ea20000300800 */
[----:B------:R-:W-:-:S03]  /*5e80*/  IMAD.MOV.U32 R68, RZ, RZ, R164 ;  /* 0x000000ffff447224 */ /* 0x000fc600078e00a4 */
        /* <DEDUP_REMOVED lines=10> */
[----:B------:R-:W-:Y:S01]  /*5f30*/  IMAD.MOV.U32 R70, RZ, RZ, R19 ;  /* 0x000000ffff467224 */ /* 0x000fe200078e0013 */
[----:B------:R-:W-:Y:S01]  /*5f40*/  UIADD3 UR6, UR6, 0x6, URZ ;  /* 0x0000000606067890 */ /* 0x000fe2000fffe03f */
[----:B------:R-:W-:Y:S01]  /*5f50*/  IMAD.MOV.U32 R71, RZ, RZ, R16 ;  /* 0x000000ffff477224 */ /* 0x000fe200078e0010 */
[----:B------:R-:W-:Y:S01]  /*5f60*/  UMOV UR7, 0x40000040 ;  /* 0x4000004000077882 */ /* 0x000fe20000000000 */
[----:B------:R-:W-:Y:S01]  /*5f70*/  IMAD.MOV.U32 R72, RZ, RZ, R9 ;  /* 0x000000ffff487224 */ /* 0x000fe200078e0009 */
[----:B------:R0:W5:Y:S01]  /*5f80*/  LDL.LU R20, [R1+0x40c] ;  /* 0x00040c0001147983 */ /* 0x0001620000300800 */
[----:B------:R-:W-:-:S02]  /*5f90*/  IMAD.MOV.U32 R73, RZ, RZ, R8 ;  /* 0x000000ffff497224 */ /* 0x000fc400078e0008 */
[----:B------:R-:W-:Y:S01]  /*5fa0*/  IMAD.MOV.U32 R74, RZ, RZ, R7 ;  /* 0x000000ffff4a7224 */ /* 0x000fe200078e0007 */
[----:B------:R0:W5:Y:S01]  /*5fb0*/  LDL.LU R19, [R1+0x408] ;  /* 0x0004080001137983 */ /* 0x0001620000300800 */
[----:B------:R-:W-:Y:S02]  /*5fc0*/  IMAD.MOV.U32 R75, RZ, RZ, R6 ;  /* 0x000000ffff4b7224 */ /* 0x000fe400078e0006 */
[----:B------:R-:W-:Y:S01]  /*5fd0*/  IMAD.MOV.U32 R76, RZ, RZ, R3 ;  /* 0x000000ffff4c7224 */ /* 0x000fe200078e0003 */
[----:B------:R0:W5:Y:S01]  /*5fe0*/  LDL.LU R16, [R1+0x404] ;  /* 0x0004040001107983 */ /* 0x0001620000300800 */
[----:B------:R-:W-:Y:S02]  /*5ff0*/  IMAD.MOV.U32 R77, RZ, RZ, R2 ;  /* 0x000000ffff4d7224 */ /* 0x000fe400078e0002 */
        /* <DEDUP_REMOVED lines=88> */
[----:B------:R-:W-:-:S06]  /*6580*/  IMAD.MOV.U32 R163, RZ, RZ, R4 ;  /* 0x000000ffffa37224 */ /* 0x000fcc00078e0004 */
        /* <DEDUP_REMOVED lines=67> */
[----:B-1----:R-:W2:Y:S04]  /*69c0*/  LDL.LU.64 R162, [R1+0x3e0] ;  /* 0x0003e00001a27983 */ /* 0x002ea80000300a00 */
        /* <DEDUP_REMOVED lines=58> */
[----:B------:R-:W2:Y:S02]  /*6d70*/  LDL.LU.64 R36, [R1+0x208] ;  /* 0x0002080001247983 */ /* 0x000ea40000300a00 */
[----:B--2---:R-:W-:-:S06]  /*6d80*/  WARPGROUP.ARRIVE ;  /* 0x00000000000079c5 */ /* 0x004fcc0000000000 */
[----:B------:R-:W-:Y:S03]  /*6d90*/  QGMMA.64x256x32.F32.E4M3.E5M2 R24, R160, gdesc[UR4], R24, gsb0 ;  /* 0x03e00004a0187df3 */ /* 0x000fe60008002818 */
[----:B------:R-:W-:Y:S02]  /*6da0*/  WARPGROUP.DEPBAR.LE gsb0, 0x0 ;  /* 0x00008000000079c5 */ /* 0x000fe40000010000 */
[----:B0-----:R-:W-:Y:S05]  /*6db0*/  @!P2 BRA `(.L_x_22) ;  /* 0x000000bc003ca947 */ /* 0x001fea0003800000 */
[----:B------:R-:W-:Y:S05]  /*6dc0*/  @!P0 BRA `(.L_x_23) ;  /* 0x0000000000048947 */ /* 0x000fea0003800000 */
[----:B------:R-:W-:Y:S01]  /*6dd0*/  BPT.TRAP 0x1 ;  /* 0x000000040000795c */ /* 0x000fe20000300000 */
.L_x_23:
[----:B------:R-:W-:Y:S05]  /*6de0*/  @P1 BRA `(.L_x_24) ;  /* 0x0000000000081947 */ /* 0x000fea0003800000 */
[----:B-----5:R-:W0:Y:S02]  /*6df0*/  SYNCS.PHASECHK.TRANS64.TRYWAIT P1, [R3+URZ], R0 ;  /* 0x00000000030075a7 */ /* 0x020e24000802017f */
[----:B0-----:R-:W-:Y:S05]  /*6e00*/  @!P1 BRA `(.L_x_25) ;  /* 0x0000020800309947 */ /* 0x001fea0003800000 */
.L_x_24:
[----:B-----5:R-:W-:Y:S01]  /*6e10*/  IMAD.SHL.U32 R10, R8, 0x8000, RZ ;  /* 0x00008000080a7824 */ /* 0x020fe200078e00ff */
[----:B------:R-:W-:-:S04]  /*6e20*/  UMOV UR5, UR39 ;  /* 0x0000002700057c82 */ /* 0x000fc80008000000 */
[----:B0-----:R-:W-:-:S05]  /*6e30*/  LOP3.LUT R0, R10, R19, RZ, 0xfc, !PT ;  /* 0x000000130a007212 */ /* 0x001fca00078efcff */
[----:B------:R-:W-:-:S04]  /*6e40*/  IMAD.IADD R0, R6, 0x1, R0 ;  /* 0x0000000106007824 */ /* 0x000fc800078e0200 */
[--C-:B------:R-:W-:Y:S01]  /*6e50*/  IMAD.IADD R3, R20, 0x1, R0.reuse ;  /* 0x0000000114037824 */ /* 0x100fe200078e0200 */
[----:B------:R-:W-:Y:S04]  /*6e60*/  LDS.U8 R5, [R0+0x808] ;  /* 0x0008080000057984 */ /* 0x000fe80000000000 */
[----:B------:R-:W0:Y:S04]  /*6e70*/  LDS.U8 R4, [R3+0x808] ;  /* 0x0008080003047984 */ /* 0x000e280000000000 */
[----:B------:R-:W-:Y:S04]  /*6e80*/  LDS.U8 R12, [R0+0x800] ;  /* 0x00080000000c7984 */ /* 0x000fe80000000000 */
[----:B------:R-:W1:Y:S01]  /*6e90*/  LDS.U8 R11, [R3+0x800] ;  /* 0x00080000030b7984 */ /* 0x000e620000000000 */
[----:B0-----:R-:W-:Y:S01]  /*6ea0*/  PRMT R14, R4, 0x7604, R5 ;  /* 0x00007604040e7816 */ /* 0x001fe20000000005 */
[----:B------:R-:W-:-:S02]  /*6eb0*/  IMAD.IADD R5, R7, 0x1, R0 ;  /* 0x0000000107057824 */ /* 0x000fc400078e0200 */
[----:B------:R-:W-:Y:S04]  /*6ec0*/  LDS.U8 R4, [R3+0x1000] ;  /* 0x0010000003047984 */ /* 0x000fe80000000000 */
[----:B------:R-:W0:Y:S01]  /*6ed0*/  LDS.U8 R13, [R5+0x800] ;  /* 0x00080000050d7984 */ /* 0x000e220000000000 */
[----:B-1----:R-:W-:-:S03]  /*6ee0*/  PRMT R15, R11, 0x7604, R12 ;  /* 0x000076040b0f7816 */ /* 0x002fc6000000000c */
[----:B------:R-:W1:Y:S04]  /*6ef0*/  LDS.U8 R11, [R0+0x1000] ;  /* 0x00100000000b7984 */ /* 0x000e680000000000 */
[----:B------:R-:W2:Y:S01]  /*6f00*/  LDS.U8 R12, [R5+0x808] ;  /* 0x00080800050c7984 */ /* 0x000ea20000000000 */
[----:B0-----:R-:W-:Y:S02]  /*6f10*/  PRMT R13, R13, 0x7054, R15 ;  /* 0x000070540d0d7816 */ /* 0x001fe4000000000f */
[----:B-1----:R-:W-:Y:S01]  /*6f20*/  PRMT R15, R4, 0x7604, R11 ;  /* 0x00007604040f7816 */ /* 0x002fe2000000000b */
[----:B------:R-:W-:Y:S01]  /*6f30*/  IMAD.IADD R4, R7, 0x1, R3 ;  /* 0x0000000107047824 */ /* 0x000fe200078e0203 */
[----:B------:R-:W0:Y:S01]  /*6f40*/  LDS.U8 R11, [R5+0x1000] ;  /* 0x00100000050b7984 */ /* 0x000e220000000000 */
[----:B--2---:R-:W-:-:S03]  /*6f50*/  PRMT R12, R12, 0x7054, R14 ;  /* 0x000070540c0c7816 */ /* 0x004fc6000000000e */
[----:B------:R-:W1:Y:S04]  /*6f60*/  LDS.U8 R153, [R4+0x808] ;  /* 0x0008080004997984 */ /* 0x000e680000000000 */
[----:B------:R-:W2:Y:S04]  /*6f70*/  LDS.U8 R154, [R4+0x1000] ;  /* 0x00100000049a7984 */ /* 0x000ea80000000000 */
[----:B------:R-:W-:Y:S04]  /*6f80*/  LDS.U8 R155, [R4+0x1008] ;  /* 0x00100800049b7984 */ /* 0x000fe80000000000 */
[----:B------:R-:W-:Y:S04]  /*6f90*/  LDS.U8 R156, [R4+0x4800] ;  /* 0x00480000049c7984 */ /* 0x000fe80000000000 */
[----:B------:R-:W-:Y:S04]  /*6fa0*/  LDS.U8 R157, [R4+0x4808] ;  /* 0x00480800049d7984 */ /* 0x000fe80000000000 */
[----:B------:R-:W-:Y:S04]  /*6fb0*/  LDS.U8 R158, [R4+0x5000] ;  /* 0x00500000049e7984 */ /* 0x000fe80000000000 */
[----:B------:R-:W3:Y:S04]  /*6fc0*/  LDS.U8 R152, [R4+0x800] ;  /* 0x0008000004987984 */ /* 0x000ee80000000000 */
[----:B------:R-:W-:Y:S01]  /*6fd0*/  LDS.U8 R4, [R4+0x5008] ;  /* 0x0050080004047984 */ /* 0x000fe20000000000 */
[----:B0-----:R-:W-:-:S02]  /*6fe0*/  PRMT R11, R11, 0x7054, R15 ;  /* 0x000070540b0b7816 */ /* 0x001fc4000000000f */
[----:B-1----:R-:W-:Y:S02]  /*6ff0*/  PRMT R153, R153, 0x654, R12 ;  /* 0x0000065499997816 */ /* 0x002fe4000000000c */
[----:B------:R-:W-:Y:S01]  /*7000*/  LDS.U8 R12, [R0+0x1008] ;  /* 0x00100800000c7984 */ /* 0x000fe20000000000 */
[----:B--2---:R-:W-:-:S03]  /*7010*/  PRMT R154, R154, 0x654, R11 ;  /* 0x000006549a9a7816 */ /* 0x004fc6000000000b */
[----:B------:R-:W0:Y:S01]  /*7020*/  LDS.U8 R11, [R3+0x1008] ;  /* 0x00100800030b7984 */ /* 0x000e220000000000 */
[----:B---3--:R-:W-:Y:S02]  /*7030*/  PRMT R152, R152, 0x654, R13 ;  /* 0x0000065498987816 */ /* 0x008fe4000000000d */
[----:B0-----:R-:W-:Y:S02]  /*7040*/  PRMT R12, R11, 0x7604, R12 ;  /* 0x000076040b0c7816 */ /* 0x001fe4000000000c */
[----:B------:R-:W0:Y:S02]  /*7050*/  LDS.U8 R11, [R5+0x1008] ;  /* 0x00100800050b7984 */ /* 0x000e240000000000 */
[----:B0-----:R-:W-:Y:S02]  /*7060*/  PRMT R11, R11, 0x7054, R12 ;  /* 0x000070540b0b7816 */ /* 0x001fe4000000000c */
[----:B------:R-:W-:Y:S02]  /*7070*/  LDS.U8 R12, [R0+0x4800] ;  /* 0x00480000000c7984 */ /* 0x000fe40000000000 */
[----:B------:R-:W-:-:S02]  /*7080*/  PRMT R155, R155, 0x654, R11 ;  /* 0x000006549b9b7816 */ /* 0x000fc4000000000b */
[----:B------:R-:W0:Y:S02]  /*7090*/  LDS.U8 R11, [R3+0x4800] ;  /* 0x00480000030b7984 */ /* 0x000e240000000000 */
        /* <DEDUP_REMOVED lines=11> */
[----:B------:R-:W0:Y:S04]  /*7150*/  LDS.U8 R11, [R3+0x5000] ;  /* 0x00500000030b7984 */ /* 0x000e280000000000 */
[----:B------:R-:W-:Y:S04]  /*7160*/  LDS.U8 R0, [R0+0x5008] ;  /* 0x0050080000007984 */ /* 0x000fe80000000000 */
[----:B------:R-:W1:Y:S01]  /*7170*/  LDS.U8 R3, [R3+0x5008] ;  /* 0x0050080003037984 */ /* 0x000e620000000000 */
[----:B0-----:R-:W-:-:S03]  /*7180*/  PRMT R12, R11, 0x7604, R12 ;  /* 0x000076040b0c7816 */ /* 0x001fc6000000000c */
[----:B------:R-:W0:Y:S04]  /*7190*/  LDS.U8 R11, [R5+0x5000] ;  /* 0x00500000050b7984 */ /* 0x000e280000000000 */
[----:B------:R-:W2:Y:S01]  /*71a0*/  LDS.U8 R5, [R5+0x5008] ;  /* 0x0050080005057984 */ /* 0x000ea20000000000 */
[----:B-1----:R-:W-:Y:S02]  /*71b0*/  PRMT R0, R3, 0x7604, R0 ;  /* 0x0000760403007816 */ /* 0x002fe40000000000 */
[----:B0-----:R-:W-:-:S04]  /*71c0*/  PRMT R11, R11, 0x7054, R12 ;  /* 0x000070540b0b7816 */ /* 0x001fc8000000000c */
[----:B------:R-:W-:Y:S02]  /*71d0*/  PRMT R158, R158, 0x654, R11 ;  /* 0x000006549e9e7816 */ /* 0x000fe4000000000b */
[----:B------:R-:W0:Y:S01]  /*71e0*/  LDC R11, c[0x0][0x28c] ;  /* 0x0000a300ff0b7b82 */ /* 0x000e220000000800 */
[----:B--2---:R-:W-:-:S04]  /*71f0*/  PRMT R5, R5, 0x7054, R0 ;  /* 0x0000705405057816 */ /* 0x004fc80000000000 */
[----:B------:R-:W-:Y:S02]  /*7200*/  PRMT R159, R4, 0x654, R5 ;  /* 0x00000654049f7816 */ /* 0x000fe40000000005 */
[----:B0-----:R-:W-:-:S13]  /*7210*/  ISETP.GE.AND P1, PT, R11, 0x101, PT ;  /* 0x000001010b00780c */ /* 0x001fda0003f26270 */
[----:B------:R-:W-:Y:S05]  /*7220*/  @!P1 BRA `(.L_x_26) ;  /* 0x0000005c00349947 */ /* 0x000fea0003800000 */
[----:B------:R-:W-:Y:S01]  /*7230*/  R2UR UR7, R8 ;  /* 0x00000000080772ca */ /* 0x000fe200000e0000 */
[----:B------:R-:W-:Y:S01]  /*7240*/  UIADD3 UR6, UR40, -0x1, URZ ;  /* 0xffffffff28067890 */ /* 0x000fe2000fffe03f */
[----:B------:R-:W-:-:S13]  /*7250*/  UMOV UR5, UR39 ;  /* 0x0000002700057c82 */ /* 0x000fda0008000000 */
.L_x_34:
[----:B------:R-:W-:-:S04]  /*7260*/  UIADD3 UR8, UR7, 0x1, URZ ;  /* 0x0000000107087890 */ /* 0x000fc8000fffe03f */
[----:B------:R-:W-:-:S04]  /*7270*/  UISETP.NE.AND UP0, UPT, UR8, 0x3, UPT ;  /* 0x000000030800788c */ /* 0x000fc8000bf05270 */
[----:B------:R-:W-:Y:S02]  /*7280*/  USEL UR9, URZ, 0x1, UP0 ;  /* 0x000000013f097887 */ /* 0x000fe40008000000 */
[----:B------:R-:W-:-:S04]  /*7290*/  USEL UR8, UR8, URZ, UP0 ;  /* 0x0000003f08087287 */ /* 0x000fc80008000000 */
[----:B------:R-:W-:Y:S02]  /*72a0*/  LOP3.LUT R9, R9, UR9, RZ, 0x3c, !PT ;  /* 0x0000000909097c12 */ /* 0x000fe4000f8e3cff */
[----:B------:R-:W-:Y:S01]  /*72b0*/  IMAD.U32 R8, RZ, RZ, UR8 ;  /* 0x00000008ff087e24 */ /* 0x000fe2000f8e00ff */
[----:B-----5:R-:W-:Y:S06]  /*72c0*/  @!P0 BRA `(.L_x_27) ;  /* 0x0000000000048947 */ /* 0x020fec0003800000 */
[----:B------:R-:W-:Y:S01]  /*72d0*/  BPT.TRAP 0x1 ;  /* 0x000000040000795c */ /* 0x000fe20000300000 */
.L_x_27:
        /* <DEDUP_REMOVED lines=128> */
[----:B------:R-:W0:Y:S01]  /*7ae0*/  S2UR UR9, SR_CgaCtaId ;  /* 0x00000000000979c3 */ /* 0x000e220000008800 */
[----:B------:R-:W-:Y:S01]  /*7af0*/  UMOV UR8, 0x400 ;  /* 0x0000040000087882 */ /* 0x000fe20000000000 */
[----:B------:R-:W-:Y:S01]  /*7b00*/  SHF.L.U32 R10, R9, 0x1f, RZ ;  /* 0x0000001f090a7819 */ /* 0x000fe200000006ff */
[----:B------:R-:W-:Y:S01]  /*7b10*/  ULEA UR10, UR7, UR4, 0xb ;  /* 0x00000004070a7291 */ /* 0x000fe2000f8e583f */
[----:B------:R-:W-:Y:S01]  /*7b20*/  UMOV UR11, 0x40000040 ;  /* 0x40000040000b7882 */ /* 0x000fe20000000000 */
[----:B0-----:R-:W-:-:S06]  /*7b30*/  ULEA UR8, UR9, UR8, 0x18 ;  /* 0x0000000809087291 */ /* 0x001fcc000f8ec03f */
[----:B------:R-:W-:-:S04]  /*7b40*/  IMAD.U32 R6, RZ, RZ, UR8 ;  /* 0x00000008ff067e24 */ /* 0x000fc8000f8e00ff */
[----:B------:R-:W-:-:S04]  /*7b50*/  IMAD R11, R8, 0x8, R6 ;  /* 0x00000008080b7824 */ /* 0x000fc800078e0206 */
[----:B------:R0:W1:Y:S01]  /*7b60*/  SYNCS.PHASECHK.TRANS64.TRYWAIT P1, [R11+URZ], R10 ;  /* 0x0000000a0b0075a7 */ /* 0x000062000802017f */
[----:B--2---:R-:W-:-:S06]  /*7b70*/  WARPGROUP.ARRIVE ;  /* 0x00000000000079c5 */ /* 0x004fcc0000000000 */
[----:B------:R-:W-:Y:S03]  /*7b80*/  QGMMA.64x256x32.F32.E4M3.E5M2 R24, R152, gdesc[UR8], R24, gsb0 ;  /* 0x03e0000898187df3 */ /* 0x000fe60008002818 */
        /* <DEDUP_REMOVED lines=61> */
[----:B------:R2:W-:Y:S01]  /*7f60*/  STL [R1+0xa0], R64 ;  /* 0x0000a04001007387 */ /* 0x0005e20000100800 */
[----:B------:R-:W-:Y:S02]  /*7f70*/  IMAD.MOV.U32 R190, RZ, RZ, R110 ;  /* 0x000000ffffbe7224 */ /* 0x000fe400078e006e */
[----:B------:R-:W-:Y:S01]  /*7f80*/  IMAD.MOV.U32 R189, RZ, RZ, R111 ;  /* 0x000000ffffbd7224 */ /* 0x000fe200078e006f */
[----:B------:R-:W3:Y:S01]  /*7f90*/  LDL.LU.64 R150, [R1+0x5b0] ;  /* 0x0005b00001967983 */ /* 0x000ee20000300a00 */
[----:B------:R-:W-:Y:S02]  /*7fa0*/  IMAD.MOV.U32 R192, RZ, RZ, R108 ;  /* 0x000000ffffc07224 */ /* 0x000fe400078e006c */
[----:B------:R-:W-:Y:S01]  /*7fb0*/  IMAD.MOV.U32 R191, RZ, RZ, R109 ;  /* 0x000000ffffbf7224 */ /* 0x000fe200078e006d */
[----:B------:R-:W3:Y:S01]  /*7fc0*/  LDL.LU.64 R148, [R1+0x5a8] ;  /* 0x0005a80001947983 */ /* 0x000ee20000300a00 */
[----:B------:R-:W-:-:S02]  /*7fd0*/  IMAD.MOV.U32 R194, RZ, RZ, R106 ;  /* 0x000000ffffc27224 */ /* 0x000fc400078e006a */
[----:B------:R-:W-:Y:S01]  /*7fe0*/  IMAD.MOV.U32 R193, RZ, RZ, R107 ;  /* 0x000000ffffc17224 */ /* 0x000fe200078e006b */
[----:B------:R-:W3:Y:S01]  /*7ff0*/  LDL.LU.64 R146, [R1+0x5a0] ;  /* 0x0005a00001927983 */ /* 0x000ee20000300a00 */
        /* <DEDUP_REMOVED lines=60> */
[----:B------:R-:W-:-:S03]  /*83c0*/  IMAD.MOV.U32 R235, RZ, RZ, R65 ;  /* 0x000000ffffeb7224 */ /* 0x000fc600078e0041 */
        /* <DEDUP_REMOVED lines=20> */
[----:B--2---:R-:W3:Y:S04]  /*8510*/  LDL.LU.64 R64, [R1+0x458] ;  /* 0x0004580001407983 */ /* 0x004ee80000300a00 */
        /* <DEDUP_REMOVED lines=19> */
[----:B------:R-:W3:Y:S01]  /*8650*/  LDL.LU.64 R24, [R1+0x3b8] ;  /* 0x0003b80001187983 */ /* 0x000ee20000300a00 */
[----:B------:R-:W-:-:S06]  /*8660*/  USHF.L.U32 UR7, UR7, 0xf, URZ ;  /* 0x0000000f07077899 */ /* 0x000fcc000800063f */
[----:B------:R-:W-:-:S05]  /*8670*/  LOP3.LUT R0, R19, UR7, RZ, 0xfc, !PT ;  /* 0x0000000713007c12 */ /* 0x000fca000f8efcff */
[----:B------:R-:W-:-:S04]  /*8680*/  IMAD.IADD R0, R6, 0x1, R0 ;  /* 0x0000000106007824 */ /* 0x000fc800078e0200 */
[----:B------:R-:W-:Y:S01]  /*8690*/  IMAD.IADD R3, R20, 0x1, R0 ;  /* 0x0000000114037824 */ /* 0x000fe200078e0200 */
[----:B------:R-:W-:Y:S04]  /*86a0*/  LDS.U8 R13, [R0+0x1800] ;  /* 0x00180000000d7984 */ /* 0x000fe80000000000 */
[----:B------:R-:W-:Y:S04]  /*86b0*/  LDS.U8 R12, [R3+0x1800] ;  /* 0x00180000030c7984 */ /* 0x000fe80000000000 */
[----:B------:R-:W-:Y:S04]  /*86c0*/  LDS.U8 R5, [R0+0x1808] ;  /* 0x0018080000057984 */ /* 0x000fe80000000000 */
[----:B------:R-:W2:Y:S01]  /*86d0*/  LDS.U8 R4, [R3+0x1808] ;  /* 0x0018080003047984 */ /* 0x000ea20000000000 */
[----:B------:R-:W-:Y:S01]  /*86e0*/  UMOV UR14, UR10 ;  /* 0x0000000a000e7c82 */ /* 0x000fe20008000000 */
[----:B------:R-:W-:Y:S01]  /*86f0*/  UMOV UR15, UR11 ;  /* 0x0000000b000f7c82 */ /* 0x000fe20008000000 */
        /* <DEDUP_REMOVED lines=57> */
[----:B---3--:R-:W3:Y:S04]  /*8a90*/  LDL.LU R44, [R1] ;  /* 0x00000000012c7983 */ /* 0x008ee80000300800 */
[----:B------:R-:W3:Y:S04]  /*8aa0*/  LDL.LU R45, [R1+0x4] ;  /* 0x00000400012d7983 */ /* 0x000ee80000300800 */
        /* <DEDUP_REMOVED lines=38> */
[----:B------:R-:W3:Y:S01]  /*8d10*/  LDL.LU R84, [R1+0xa0] ;  /* 0x0000a00001547983 */ /* 0x000ee20000300800 */
[----:B------:R-:W-:-:S02]  /*8d20*/  IMAD.MOV.U32 R151, RZ, RZ, R169 ;  /* 0x000000ffff977224 */ /* 0x000fc400078e00a9 */
[----:B------:R-:W-:Y:S02]  /*8d30*/  IMAD.MOV.U32 R156, RZ, RZ, R168 ;  /* 0x000000ffff9c7224 */ /* 0x000fe400078e00a8 */
[----:B------:R-:W-:Y:S01]  /*8d40*/  IMAD.MOV.U32 R169, RZ, RZ, R17 ;  /* 0x000000ffffa97224 */ /* 0x000fe200078e0011 */
[----:B--2---:R-:W-:Y:S01]  /*8d50*/  PRMT R17, R4, 0x7604, R5 ;  /* 0x0000760404117816 */ /* 0x004fe20000000005 */
[----:B------:R-:W-:Y:S01]  /*8d60*/  IMAD.MOV.U32 R168, RZ, RZ, R18 ;  /* 0x000000ffffa87224 */ /* 0x000fe200078e0012 */
[----:B------:R-:W-:Y:S01]  /*8d70*/  PRMT R18, R12, 0x7604, R13 ;  /* 0x000076040c127816 */ /* 0x000fe2000000000d */
[----:B------:R-:W-:Y:S01]  /*8d80*/  IMAD.IADD R5, R7, 0x1, R0 ;  /* 0x0000000107057824 */ /* 0x000fe200078e0200 */
[----:B------:R-:W-:Y:S01]  /*8d90*/  LDS.U8 R13, [R0+0x2000] ;  /* 0x00200000000d7984 */ /* 0x000fe20000000000 */
[----:B------:R-:W-:-:S03]  /*8da0*/  IMAD.MOV.U32 R149, RZ, RZ, R171 ;  /* 0x000000ffff957224 */ /* 0x000fc600078e00ab */
[----:B------:R-:W2:Y:S01]  /*8db0*/  LDS.U8 R12, [R3+0x2000] ;  /* 0x00200000030c7984 */ /* 0x000ea20000000000 */
[----:B------:R-:W-:-:S03]  /*8dc0*/  IMAD.MOV.U32 R171, RZ, RZ, R14 ;  /* 0x000000ffffab7224 */ /* 0x000fc600078e000e */
[----:B------:R-:W4:Y:S04]  /*8dd0*/  LDS.U8 R14, [R5+0x1808] ;  /* 0x00180800050e7984 */ /* 0x000f280000000000 */
[----:B------:R-:W5:Y:S01]  /*8de0*/  LDS.U8 R4, [R5+0x2000] ;  /* 0x0020000005047984 */ /* 0x000f620000000000 */
[----:B--2---:R-:W-:-:S03]  /*8df0*/  PRMT R12, R12, 0x7604, R13 ;  /* 0x000076040c0c7816 */ /* 0x004fc6000000000d */
[----:B------:R-:W-:Y:S01]  /*8e00*/  LDS.U8 R13, [R0+0x2008] ;  /* 0x00200800000d7984 */ /* 0x000fe20000000000 */
[----:B----4-:R-:W-:Y:S02]  /*8e10*/  PRMT R14, R14, 0x7054, R17 ;  /* 0x000070540e0e7816 */ /* 0x010fe40000000011 */
[----:B-----5:R-:W-:Y:S02]  /*8e20*/  PRMT R17, R4, 0x7054, R12 ;  /* 0x0000705404117816 */ /* 0x020fe4000000000c */
[----:B------:R-:W2:Y:S01]  /*8e30*/  LDS.U8 R12, [R3+0x2008] ;  /* 0x00200800030c7984 */ /* 0x000ea20000000000 */
[----:B------:R-:W-:Y:S02]  /*8e40*/  IMAD.MOV.U32 R150, RZ, RZ, R170 ;  /* 0x000000ffff967224 */ /* 0x000fe400078e00aa */
[----:B------:R-:W-:Y:S02]  /*8e50*/  IMAD.MOV.U32 R170, RZ, RZ, R15 ;  /* 0x000000ffffaa7224 */ /* 0x000fe400078e000f */
[----:B------:R-:W-:Y:S01]  /*8e60*/  IMAD.IADD R4, R7, 0x1, R3 ;  /* 0x0000000107047824 */ /* 0x000fe200078e0203 */
[----:B------:R-:W4:Y:S01]  /*8e70*/  LDS.U8 R15, [R5+0x1800] ;  /* 0x00180000050f7984 */ /* 0x000f220000000000 */
[----:B------:R-:W-:-:S02]  /*8e80*/  IMAD.MOV.U32 R145, RZ, RZ, R175 ;  /* 0x000000ffff917224 */ /* 0x000fc400078e00af */
[----:B------:R-:W-:Y:S01]  /*8e90*/  IMAD.MOV.U32 R146, RZ, RZ, R174 ;  /* 0x000000ffff927224 */ /* 0x000fe200078e00ae */
[----:B------:R-:W-:Y:S01]  /*8ea0*/  LDS.U8 R175, [R4+0x2008] ;  /* 0x0020080004af7984 */ /* 0x000fe20000000000 */
[----:B------:R-:W-:Y:S02]  /*8eb0*/  IMAD.MOV.U32 R147, RZ, RZ, R173 ;  /* 0x000000ffff937224 */ /* 0x000fe400078e00ad */
[----:B------:R-:W-:Y:S01]  /*8ec0*/  IMAD.MOV.U32 R148, RZ, RZ, R172 ;  /* 0x000000ffff947224 */ /* 0x000fe200078e00ac */
[----:B------:R-:W-:Y:S04]  /*8ed0*/  LDS.U8 R173, [R4+0x1808] ;  /* 0x0018080004ad7984 */ /* 0x000fe80000000000 */
[----:B------:R-:W-:Y:S04]  /*8ee0*/  LDS.U8 R172, [R4+0x1800] ;  /* 0x0018000004ac7984 */ /* 0x000fe80000000000 */
[----:B------:R-:W-:Y:S01]  /*8ef0*/  LDS.U8 R174, [R4+0x2000] ;  /* 0x0020000004ae7984 */ /* 0x000fe20000000000 */
[----:B--2---:R-:W-:-:S03]  /*8f00*/  PRMT R13, R12, 0x7604, R13 ;  /* 0x000076040c0d7816 */ /* 0x004fc6000000000d */
[----:B------:R-:W2:Y:S01]  /*8f10*/  LDS.U8 R12, [R5+0x2008] ;  /* 0x00200800050c7984 */ /* 0x000ea20000000000 */
[----:B------:R-:W-:Y:S02]  /*8f20*/  IMAD.MOV.U32 R157, RZ, RZ, R167 ;  /* 0x000000ffff9d7224 */ /* 0x000fe400078e00a7 */
[----:B------:R-:W-:Y:S01]  /*8f30*/  IMAD.MOV.U32 R158, RZ, RZ, R166 ;  /* 0x000000ffff9e7224 */ /* 0x000fe200078e00a6 */
[----:B----4-:R-:W-:Y:S01]  /*8f40*/  PRMT R15, R15, 0x7054, R18 ;  /* 0x000070540f0f7816 */ /* 0x010fe20000000012 */
        /* <DEDUP_REMOVED lines=16> */
[----:B------:R-:W-:Y:S01]  /*9050*/  IMAD.MOV.U32 R100, RZ, RZ, R220 ;  /* 0x000000ffff647224 */ /* 0x000fe200078e00dc */
[----:B--2---:R-:W-:Y:S01]  /*9060*/  PRMT R12, R12, 0x7054, R13 ;  /* 0x000070540c0c7816 */ /* 0x004fe2000000000d */
        /* <DEDUP_REMOVED lines=46> */
[----:B------:R-:W-:Y:S01]  /*9350*/  IMAD.MOV.U32 R167, RZ, RZ, R21 ;  /* 0x000000ffffa77224 */ /* 0x000fe200078e0015 */
[----:B------:R-:W-:Y:S01]  /*9360*/  PRMT R172, R172, 0x654, R15 ;  /* 0x00000654acac7816 */ /* 0x000fe2000000000f */
[----:B------:R-:W-:Y:S01]  /*9370*/  UIADD3 UR8, UR10, 0x2, URZ ;  /* 0x000000020a087890 */ /* 0x000fe2000fffe03f */
[----:B------:R-:W-:-:S02]  /*9380*/  PRMT R173, R173, 0x654, R14 ;  /* 0x00000654adad7816 */ /* 0x000fc4000000000e */
[----:B------:R-:W-:Y:S02]  /*9390*/  PRMT R174, R174, 0x654, R17 ;  /* 0x00000654aeae7816 */ /* 0x000fe40000000011 */
[----:B------:R-:W-:Y:S01]  /*93a0*/  PRMT R175, R175, 0x654, R12 ;  /* 0x00000654afaf7816 */ /* 0x000fe2000000000c */
[----:B------:R-:W-:Y:S01]  /*93b0*/  UMOV UR15, 0x40000040 ;  /* 0x40000040000f7882 */ /* 0x000fe20000000000 */
[----:B------:R-:W-:Y:S02]  /*93c0*/  UMOV UR14, UR8 ;  /* 0x00000008000e7c82 */ /* 0x000fe40008000000 */
[----:B---3--:R-:W-:-:S06]  /*93d0*/  WARPGROUP.ARRIVE ;  /* 0x00000000000079c5 */ /* 0x008fcc0000000000 */
        /* <DEDUP_REMOVED lines=66> */
[----:B--2---:R-:W2:Y:S04]  /*9800*/  LDL.LU.64 R150, [R1+0x3b0] ;  /* 0x0003b00001967983 */ /* 0x004ea80000300a00 */
        /* <DEDUP_REMOVED lines=53> */
[----:B------:R-:W-:Y:S04]  /*9b60*/  LDS.U8 R18, [R0+0x5800] ;  /* 0x0058000000127984 */ /* 0x000fe80000000000 */
[----:B------:R-:W3:Y:S04]  /*9b70*/  LDS.U8 R17, [R3+0x5800] ;  /* 0x0058000003117984 */ /* 0x000ee80000000000 */
[----:B------:R-:W-:Y:S04]  /*9b80*/  LDS.U8 R13, [R0+0x6000] ;  /* 0x00600000000d7984 */ /* 0x000fe80000000000 */
[----:B------:R-:W4:Y:S04]  /*9b90*/  LDS.U8 R12, [R3+0x6000] ;  /* 0x00600000030c7984 */ /* 0x000f280000000000 */
[----:B------:R-:W-:Y:S04]  /*9ba0*/  LDS.U8 R15, [R0+0x5808] ;  /* 0x00580800000f7984 */ /* 0x000fe80000000000 */
[----:B------:R-:W5:Y:S04]  /*9bb0*/  LDS.U8 R14, [R3+0x5808] ;  /* 0x00580800030e7984 */ /* 0x000f680000000000 */
[----:B------:R-:W-:Y:S04]  /*9bc0*/  LDS.U8 R168, [R4+0x5800] ;  /* 0x0058000004a87984 */ /* 0x000fe80000000000 */
[----:B------:R-:W-:Y:S04]  /*9bd0*/  LDS.U8 R169, [R4+0x5808] ;  /* 0x0058080004a97984 */ /* 0x000fe80000000000 */
[----:B------:R-:W-:Y:S04]  /*9be0*/  LDS.U8 R170, [R4+0x6000] ;  /* 0x0060000004aa7984 */ /* 0x000fe80000000000 */
[----:B------:R-:W-:Y:S01]  /*9bf0*/  LDS.U8 R171, [R4+0x6008] ;  /* 0x0060080004ab7984 */ /* 0x000fe20000000000 */
[----:B---3--:R-:W-:-:S02]  /*9c00*/  PRMT R18, R17, 0x7604, R18 ;  /* 0x0000760411127816 */ /* 0x008fc40000000012 */
[----:B----4-:R-:W-:Y:S02]  /*9c10*/  PRMT R17, R12, 0x7604, R13 ;  /* 0x000076040c117816 */ /* 0x010fe4000000000d */
[----:B------:R-:W3:Y:S04]  /*9c20*/  LDS.U8 R13, [R5+0x5808] ;  /* 0x00580800050d7984 */ /* 0x000ee80000000000 */
[----:B------:R-:W4:Y:S01]  /*9c30*/  LDS.U8 R12, [R5+0x6000] ;  /* 0x00600000050c7984 */ /* 0x000f220000000000 */
[----:B-----5:R-:W-:-:S03]  /*9c40*/  PRMT R15, R14, 0x7604, R15 ;  /* 0x000076040e0f7816 */ /* 0x020fc6000000000f */
[----:B------:R-:W-:Y:S01]  /*9c50*/  LDS.U8 R14, [R5+0x5800] ;  /* 0x00580000050e7984 */ /* 0x000fe20000000000 */
[----:B---3--:R-:W-:-:S03]  /*9c60*/  PRMT R15, R13, 0x7054, R15 ;  /* 0x000070540d0f7816 */ /* 0x008fc6000000000f */
[----:B------:R-:W-:Y:S01]  /*9c70*/  LDS.U8 R13, [R0+0x6008] ;  /* 0x00600800000d7984 */ /* 0x000fe20000000000 */
[----:B----4-:R-:W-:-:S03]  /*9c80*/  PRMT R17, R12, 0x7054, R17 ;  /* 0x000070540c117816 */ /* 0x010fc60000000011 */
[----:B------:R-:W3:Y:S02]  /*9c90*/  LDS.U8 R12, [R3+0x6008] ;  /* 0x00600800030c7984 */ /* 0x000ee40000000000 */
[----:B---3--:R-:W-:Y:S02]  /*9ca0*/  PRMT R13, R12, 0x7604, R13 ;  /* 0x000076040c0d7816 */ /* 0x008fe4000000000d */
[----:B------:R-:W3:Y:S01]  /*9cb0*/  LDS.U8 R12, [R5+0x6008] ;  /* 0x00600800050c7984 */ /* 0x000ee20000000000 */
[----:B------:R-:W-:Y:S02]  /*9cc0*/  PRMT R14, R14, 0x7054, R18 ;  /* 0x000070540e0e7816 */ /* 0x000fe40000000012 */
[----:B------:R-:W-:Y:S02]  /*9cd0*/  PRMT R169, R169, 0x654, R15 ;  /* 0x00000654a9a97816 */ /* 0x000fe4000000000f */
[----:B------:R-:W-:Y:S02]  /*9ce0*/  PRMT R168, R168, 0x654, R14 ;  /* 0x00000654a8a87816 */ /* 0x000fe4000000000e */
[----:B------:R-:W-:-:S02]  /*9cf0*/  PRMT R170, R170, 0x654, R17 ;  /* 0x00000654aaaa7816 */ /* 0x000fc40000000011 */
[----:B---3--:R-:W-:-:S04]  /*9d00*/  PRMT R12, R12, 0x7054, R13 ;  /* 0x000070540c0c7816 */ /* 0x008fc8000000000d */
[----:B------:R-:W-:-:S04]  /*9d10*/  PRMT R171, R171, 0x654, R12 ;  /* 0x00000654abab7816 */ /* 0x000fc8000000000c */
[----:B--2---:R-:W-:-:S06]  /*9d20*/  WARPGROUP.ARRIVE ;  /* 0x00000000000079c5 */ /* 0x004fcc0000000000 */
[----:B------:R-:W-:Y:S03]  /*9d30*/  QGMMA.64x256x32.F32.E4M3.E5M2 R24, R168, gdesc[UR12], R24, gsb0 ;  /* 0x03e0000ca8187df3 */ /* 0x000fe60008002818 */
[----:B------:R-:W-:Y:S02]  /*9d40*/  WARPGROUP.DEPBAR.LE gsb0, 0x0 ;  /* 0x00008000000079c5 */ /* 0x000fe40000010000 */
[----:B------:R-:W-:Y:S04]  /*9d50*/  LDS.U8 R18, [R0+0x2800] ;  /* 0x0028000000127984 */ /* 0x000fe80000000000 */
[----:B------:R-:W2:Y:S04]  /*9d60*/  LDS.U8 R17, [R3+0x2800] ;  /* 0x0028000003117984 */ /* 0x000ea80000000000 */
[----:B------:R-:W-:Y:S04]  /*9d70*/  LDS.U8 R13, [R0+0x3000] ;  /* 0x00300000000d7984 */ /* 0x000fe80000000000 */
[----:B------:R-:W3:Y:S04]  /*9d80*/  LDS.U8 R12, [R3+0x3000] ;  /* 0x00300000030c7984 */ /* 0x000ee80000000000 */
[----:B------:R-:W-:Y:S04]  /*9d90*/  LDS.U8 R15, [R0+0x2808] ;  /* 0x00280800000f7984 */ /* 0x000fe80000000000 */
[----:B------:R-:W4:Y:S04]  /*9da0*/  LDS.U8 R14, [R3+0x2808] ;  /* 0x00280800030e7984 */ /* 0x000f280000000000 */
[----:B------:R-:W-:Y:S04]  /*9db0*/  LDS.U8 R159, [R4+0x3008] ;  /* 0x00300800049f7984 */ /* 0x000fe80000000000 */
[----:B------:R-:W-:Y:S04]  /*9dc0*/  LDS.U8 R152, [R4+0x6800] ;  /* 0x0068000004987984 */ /* 0x000fe80000000000 */
[----:B------:R-:W-:Y:S04]  /*9dd0*/  LDS.U8 R153, [R4+0x6808] ;  /* 0x0068080004997984 */ /* 0x000fe80000000000 */
[----:B------:R-:W-:Y:S04]  /*9de0*/  LDS.U8 R154, [R4+0x7000] ;  /* 0x00700000049a7984 */ /* 0x000fe80000000000 */
[----:B------:R-:W-:Y:S01]  /*9df0*/  LDS.U8 R156, [R4+0x2800] ;  /* 0x00280000049c7984 */ /* 0x000fe20000000000 */
[----:B--2---:R-:W-:-:S03]  /*9e00*/  PRMT R18, R17, 0x7604, R18 ;  /* 0x0000760411127816 */ /* 0x004fc60000000012 */
[----:B------:R-:W-:Y:S04]  /*9e10*/  LDS.U8 R157, [R4+0x2808] ;  /* 0x00280800049d7984 */ /* 0x000fe80000000000 */
[----:B------:R-:W-:Y:S01]  /*9e20*/  LDS.U8 R158, [R4+0x3000] ;  /* 0x00300000049e7984 */ /* 0x000fe20000000000 */
[----:B---3--:R-:W-:-:S03]  /*9e30*/  PRMT R17, R12, 0x7604, R13 ;  /* 0x000076040c117816 */ /* 0x008fc6000000000d */
[----:B------:R-:W-:Y:S04]  /*9e40*/  LDS.U8 R155, [R4+0x7008] ;  /* 0x00700800049b7984 */ /* 0x000fe80000000000 */
[----:B------:R-:W2:Y:S04]  /*9e50*/  LDS.U8 R13, [R5+0x2808] ;  /* 0x00280800050d7984 */ /* 0x000ea80000000000 */
[----:B------:R-:W3:Y:S01]  /*9e60*/  LDS.U8 R12, [R5+0x3000] ;  /* 0x00300000050c7984 */ /* 0x000ee20000000000 */
[----:B----4-:R-:W-:-:S03]  /*9e70*/  PRMT R15, R14, 0x7604, R15 ;  /* 0x000076040e0f7816 */ /* 0x010fc6000000000f */
[----:B------:R-:W-:Y:S01]  /*9e80*/  LDS.U8 R14, [R5+0x2800] ;  /* 0x00280000050e7984 */ /* 0x000fe20000000000 */
[----:B--2---:R-:W-:-:S03]  /*9e90*/  PRMT R15, R13, 0x7054, R15 ;  /* 0x000070540d0f7816 */ /* 0x004fc6000000000f */
[----:B------:R-:W-:Y:S01]  /*9ea0*/  LDS.U8 R13, [R0+0x3008] ;  /* 0x00300800000d7984 */ /* 0x000fe20000000000 */
[----:B---3--:R-:W-:-:S03]  /*9eb0*/  PRMT R17, R12, 0x7054, R17 ;  /* 0x000070540c117816 */ /* 0x008fc60000000011 */
[----:B------:R-:W2:Y:S02]  /*9ec0*/  LDS.U8 R12, [R3+0x3008] ;  /* 0x00300800030c7984 */ /* 0x000ea40000000000 */
[----:B--2---:R-:W-:Y:S02]  /*9ed0*/  PRMT R13, R12, 0x7604, R13 ;  /* 0x000076040c0d7816 */ /* 0x004fe4000000000d */
[----:B------:R-:W2:Y:S02]  /*9ee0*/  LDS.U8 R12, [R5+0x3008] ;  /* 0x00300800050c7984 */ /* 0x000ea40000000000 */
[----:B--2---:R-:W-:Y:S02]  /*9ef0*/  PRMT R12, R12, 0x7054, R13 ;  /* 0x000070540c0c7816 */ /* 0x004fe4000000000d */
[----:B------:R-:W-:Y:S02]  /*9f00*/  LDS.U8 R13, [R0+0x6800] ;  /* 0x00680000000d7984 */ /* 0x000fe40000000000 */
[----:B------:R-:W-:-:S02]  /*9f10*/  PRMT R159, R159, 0x654, R12 ;  /* 0x000006549f9f7816 */ /* 0x000fc4000000000c */
        /* <DEDUP_REMOVED lines=20> */
[----:B------:R-:W2:Y:S01]  /*a060*/  LDS.U8 R12, [R5+0x7008] ;  /* 0x00700800050c7984 */ /* 0x000ea20000000000 */
[----:B------:R-:W-:Y:S02]  /*a070*/  PRMT R14, R14, 0x7054, R18 ;  /* 0x000070540e0e7816 */ /* 0x000fe40000000012 */
[----:B------:R-:W-:Y:S02]  /*a080*/  PRMT R157, R157, 0x654, R15 ;  /* 0x000006549d9d7816 */ /* 0x000fe4000000000f */
[----:B------:R-:W-:Y:S02]  /*a090*/  PRMT R156, R156, 0x654, R14 ;  /* 0x000006549c9c7816 */ /* 0x000fe4000000000e */
[----:B------:R-:W-:-:S02]  /*a0a0*/  PRMT R158, R158, 0x654, R17 ;  /* 0x000006549e9e7816 */ /* 0x000fc40000000011 */
[----:B--2---:R-:W-:-:S04]  /*a0b0*/  PRMT R12, R12, 0x7054, R13 ;  /* 0x000070540c0c7816 */ /* 0x004fc8000000000d */
[----:B------:R-:W-:Y:S01]  /*a0c0*/  PRMT R155, R155, 0x654, R12 ;  /* 0x000006549b9b7816 */ /* 0x000fe2000000000c */
[----:B01----:R-:W-:Y:S06]  /*a0d0*/  @!P0 BRA `(.L_x_28) ;  /* 0x0000000000048947 */ /* 0x003fec0003800000 */
[----:B------:R-:W-:Y:S01]  /*a0e0*/  BPT.TRAP 0x1 ;  /* 0x000000040000795c */ /* 0x000fe20000300000 */
.L_x_28:
[----:B------:R-:W-:Y:S01]  /*a0f0*/  UISETP.GT.U32.AND UP0, UPT, UR43, 0x1, UPT ;  /* 0x000000012b00788c */ /* 0x000fe2000bf04070 */
[----:B------:R-:W-:-:S04]  /*a100*/  IMAD.U32 R12, RZ, RZ, UR5 ;  /* 0x00000005ff0c7e24 */ /* 0x000fc8000f8e00ff */
[----:B------:R-:W-:Y:S01]  /*a110*/  IMAD R12, R12, 0x8, R6 ;  /* 0x000000080c0c7824 */ /* 0x000fe200078e0206 */
[----:B------:R-:W-:-:S03]  /*a120*/  PLOP3.LUT P2, PT, PT, PT, UP0, 0x80, 0x0 ;  /* 0x000000000000781c */ /* 0x000fc60003f4f008 */
[----:B------:R-:W-:-:S05]  /*a130*/  VIADD R12, R12, 0x18 ;  /* 0x000000180c0c7836 */ /* 0x000fca0000000000 */
[----:B------:R-:W-:-:S04]  /*a140*/  PRMT R12, RZ, 0x654, R12 ;  /* 0x00000654ff0c7816 */ /* 0x000fc8000000000c */
[----:B------:R0:W-:Y:S01]  /*a150*/  SYNCS.ARRIVE.TRANS64.RED.A1T0 RZ, [R12+URZ], RZ ;  /* 0x000000ff0cff79a7 */ /* 0x0001e2000810043f */
[----:B------:R-:W-:Y:S05]  /*a160*/  @P2 BRA `(.L_x_29) ;  /* 0x0000000000042947 */ /* 0x000fea0003800000 */
[----:B------:R-:W-:Y:S01]  /*a170*/  BPT.TRAP 0x1 ;  /* 0x000000040000795c */ /* 0x000fe20000300000 */
.L_x_29:
        /* <DEDUP_REMOVED lines=59> */
[----:B------:R-:W-:Y:S04]  /*a530*/  LDS.U8 R17, [R0+0x3800] ;  /* 0x0038000000117984 */ /* 0x000fe80000000000 */
[----:B------:R-:W1:Y:S04]  /*a540*/  LDS.U8 R15, [R3+0x3800] ;  /* 0x00380000030f7984 */ /* 0x000e680000000000 */
[----:B------:R-:W-:Y:S04]  /*a550*/  STL.64 [R1+0x228], R36 ;  /* 0x0002282401007387 */ /* 0x000fe80000100a00 */
[----:B------:R-:W-:Y:S04]  /*a560*/  LDS.U8 R13, [R0+0x3808] ;  /* 0x00380800000d7984 */ /* 0x000fe80000000000 */
[----:B0-----:R-:W0:Y:S04]  /*a570*/  LDS.U8 R12, [R3+0x3808] ;  /* 0x00380800030c7984 */ /* 0x001e280000000000 */
[----:B------:R-:W-:Y:S04]  /*a580*/  STL.64 [R1+0x220], R34 ;  /* 0x0002202201007387 */ /* 0x000fe80000100a00 */
[----:B------:R-:W-:Y:S04]  /*a590*/  STL.64 [R1+0x218], R32 ;  /* 0x0002182001007387 */ /* 0x000fe80000100a00 */
[----:B------:R-:W-:Y:S04]  /*a5a0*/  STL.64 [R1+0x210], R30 ;  /* 0x0002101e01007387 */ /* 0x000fe80000100a00 */
[----:B------:R2:W-:Y:S04]  /*a5b0*/  STL.64 [R1+0x208], R28 ;  /* 0x0002081c01007387 */ /* 0x0005e80000100a00 */
[----:B------:R-:W-:Y:S04]  /*a5c0*/  LDS.U8 R166, [R4+0x4000] ;  /* 0x0040000004a67984 */ /* 0x000fe80000000000 */
[----:B------:R-:W-:Y:S04]  /*a5d0*/  LDS.U8 R167, [R4+0x4008] ;  /* 0x0040080004a77984 */ /* 0x000fe80000000000 */
[----:B--2---:R-:W2:Y:S04]  /*a5e0*/  LDL.LU R28, [R1] ;  /* 0x00000000011c7983 */ /* 0x004ea80000300800 */
        /* <DEDUP_REMOVED lines=30> */
[----:B-1----:R-:W-:-:S03]  /*a7d0*/  PRMT R15, R15, 0x7604, R17 ;  /* 0x000076040f0f7816 */ /* 0x002fc60000000011 */
[----:B------:R-:W2:Y:S01]  /*a7e0*/  LDL.LU R59, [R1+0x7c] ;  /* 0x00007c00013b7983 */ /* 0x000ea20000300800 */
[----:B0-----:R-:W-:-:S03]  /*a7f0*/  PRMT R17, R12, 0x7604, R13 ;  /* 0x000076040c117816 */ /* 0x001fc6000000000d */
[----:B------:R-:W2:Y:S04]  /*a800*/  LDL.LU R60, [R1+0x80] ;  /* 0x00008000013c7983 */ /* 0x000ea80000300800 */
[----:B------:R-:W2:Y:S04]  /*a810*/  LDL.LU R61, [R1+0x84] ;  /* 0x00008400013d7983 */ /* 0x000ea80000300800 */
[----:B------:R-:W2:Y:S04]  /*a820*/  LDL.LU R62, [R1+0x88] ;  /* 0x00008800013e7983 */ /* 0x000ea80000300800 */
[----:B------:R-:W2:Y:S04]  /*a830*/  LDL.LU R63, [R1+0x8c] ;  /* 0x00008c00013f7983 */ /* 0x000ea80000300800 */
[----:B------:R-:W2:Y:S04]  /*a840*/  LDL.LU R64, [R1+0x90] ;  /* 0x0000900001407983 */ /* 0x000ea80000300800 */
[----:B------:R-:W-:Y:S04]  /*a850*/  LDS.U8 R13, [R0+0x4000] ;  /* 0x00400000000d7984 */ /* 0x000fe80000000000 */
[----:B------:R-:W0:Y:S04]  /*a860*/  LDS.U8 R12, [R3+0x4000] ;  /* 0x00400000030c7984 */ /* 0x000e280000000000 */
        /* <DEDUP_REMOVED lines=36> */
[----:B0-----:R-:W-:-:S03]  /*aab0*/  PRMT R13, R12, 0x7604, R13 ;  /* 0x000076040c0d7816 */ /* 0x001fc6000000000d */
[----:B------:R-:W2:Y:S04]  /*aac0*/  LDL.LU R101, [R1+0x124] ;  /* 0x0001240001657983 */ /* 0x000ea80000300800 */
[----:B------:R-:W2:Y:S04]  /*aad0*/  LDL.LU R102, [R1+0x128] ;  /* 0x0001280001667983 */ /* 0x000ea80000300800 */
[----:B------:R-:W2:Y:S04]  /*aae0*/  LDL.LU R103, [R1+0x12c] ;  /* 0x00012c0001677983 */ /* 0x000ea80000300800 */
[----:B------:R-:W2:Y:S04]  /*aaf0*/  LDL.LU R104, [R1+0x130] ;  /* 0x0001300001687983 */ /* 0x000ea80000300800 */
[----:B------:R-:W2:Y:S04]  /*ab00*/  LDL.LU R105, [R1+0x134] ;  /* 0x0001340001697983 */ /* 0x000ea80000300800 */
        /* <DEDUP_REMOVED lines=42> */
[----:B------:R-:W2:Y:S01]  /*adb0*/  LDL.LU R146, [R1+0x1d8] ;  /* 0x0001d80001927983 */ /* 0x000ea20000300800 */
[----:B------:R-:W-:-:S03]  /*adc0*/  PRMT R166, R166, 0x654, R12 ;  /* 0x00000654a6a67816 */ /* 0x000fc6000000000c */
        /* <DEDUP_REMOVED lines=10> */
[----:B------:R-:W2:Y:S01]  /*ae70*/  LDL.LU R155, [R1+0x1fc] ;  /* 0x0001fc00019b7983 */ /* 0x000ea20000300800 */
[----:B------:R-:W-:Y:S01]  /*ae80*/  UIADD3 UR8, UR10, 0x4, URZ ;  /* 0x000000040a087890 */ /* 0x000fe2000fffe03f */
[----:B------:R-:W-:-:S02]  /*ae90*/  UMOV UR15, 0x40000040 ;  /* 0x40000040000f7882 */ /* 0x000fc40000000000 */
[----:B------:R-:W-:Y:S04]  /*aea0*/  LDS.U8 R160, [R4+0x7800] ;  /* 0x0078000004a07984 */ /* 0x000fe80000000000 */
[----:B------:R-:W-:Y:S01]  /*aeb0*/  LDS.U8 R161, [R4+0x7808] ;  /* 0x0078080004a17984 */ /* 0x000fe20000000000 */
[----:B------:R-:W-:-:S03]  /*aec0*/  UMOV UR14, UR8 ;  /* 0x00000008000e7c82 */ /* 0x000fc60008000000 */
[----:B------:R-:W1:Y:S04]  /*aed0*/  LDS.U8 R14, [R5+0x3800] ;  /* 0x00380000050e7984 */ /* 0x000e680000000000 */
[----:B------:R-:W3:Y:S04]  /*aee0*/  LDS.U8 R164, [R4+0x3800] ;  /* 0x0038000004a47984 */ /* 0x000ee80000000000 */
[----:B------:R-:W-:Y:S01]  /*aef0*/  LDS.U8 R165, [R4+0x3808] ;  /* 0x0038080004a57984 */ /* 0x000fe20000000000 */
[----:B0-----:R-:W-:-:S03]  /*af00*/  PRMT R13, R12, 0x7604, R13 ;  /* 0x000076040c0d7816 */ /* 0x001fc6000000000d */
[----:B------:R-:W-:Y:S04]  /*af10*/  LDS.U8 R162, [R4+0x8000] ;  /* 0x0080000004a27984 */ /* 0x000fe80000000000 */
[----:B------:R-:W0:Y:S01]  /*af20*/  LDS.U8 R12, [R5+0x4008] ;  /* 0x00400800050c7984 */ /* 0x000e220000000000 */
[----:B-1----:R-:W-:-:S03]  /*af30*/  PRMT R15, R14, 0x7054, R15 ;  /* 0x000070540e0f7816 */ /* 0x002fc6000000000f */
[----:B------:R-:W1:Y:S01]  /*af40*/  LDS.U8 R14, [R5+0x3808] ;  /* 0x00380800050e7984 */ /* 0x000e620000000000 */
[----:B------:R-:W-:Y:S01]  /*af50*/  UIADD3 UR5, UR5, 0x1, URZ ;  /* 0x0000000105057890 */ /* 0x000fe2000fffe03f */
[----:B---3--:R-:W-:Y:S02]  /*af60*/  PRMT R164, R164, 0x654, R15 ;  /* 0x00000654a4a47816 */ /* 0x008fe4000000000f */
[----:B0-----:R-:W-:Y:S02]  /*af70*/  PRMT R12, R12, 0x7054, R13 ;  /* 0x000070540c0c7816 */ /* 0x001fe4000000000d */
[----:B------:R-:W-:Y:S02]  /*af80*/  LDS.U8 R13, [R0+0x7800] ;  /* 0x00780000000d7984 */ /* 0x000fe40000000000 */
[----:B------:R-:W-:Y:S02]  /*af90*/  PRMT R167, R167, 0x654, R12 ;  /* 0x00000654a7a77816 */ /* 0x000fe4000000000c */
[----:B------:R-:W0:Y:S01]  /*afa0*/  LDS.U8 R12, [R3+0x7800] ;  /* 0x00780000030c7984 */ /* 0x000e220000000000 */
[----:B-1----:R-:W-:Y:S01]  /*afb0*/  PRMT R14, R14, 0x7054, R17 ;  /* 0x000070540e0e7816 */ /* 0x002fe20000000011 */
[----:B------:R-:W-:-:S03]  /*afc0*/  UISETP.NE.AND UP0, UPT, UR5, 0x3, UPT ;  /* 0x000000030500788c */ /* 0x000fc6000bf05270 */
[----:B------:R-:W-:Y:S02]  /*afd0*/  PRMT R165, R165, 0x654, R14 ;  /* 0x00000654a5a57816 */ /* 0x000fe4000000000e */
        /* <DEDUP_REMOVED lines=16> */
[----:B------:R-:W3:Y:S01]  /*b0e0*/  LDS.U8 R5, [R5+0x8008] ;  /* 0x0080080005057984 */ /* 0x000ee20000000000 */
[----:B-1----:R-:W-:Y:S01]  /*b0f0*/  PRMT R0, R3, 0x7604, R0 ;  /* 0x0000760403007816 */ /* 0x002fe20000000000 */
[----:B--2---:R-:W-:-:S06]  /*b100*/  WARPGROUP.ARRIVE ;  /* 0x00000000000079c5 */ /* 0x004fcc0000000000 */
[----:B------:R-:W-:Y:S01]  /*b110*/  QGMMA.64x256x32.F32.E4M3.E5M2 R28, R156, gdesc[UR12], R28, gsb0 ;  /* 0x03e0000c9c1c7df3 */ /* 0x000fe2000800281c */
[----:B------:R-:W-:Y:S01]  /*b120*/  USEL UR5, UR5, URZ, UP0 ;  /* 0x0000003f05057287 */ /* 0x000fe20008000000 */
[----:B0-----:R-:W-:Y:S02]  /*b130*/  PRMT R12, R12, 0x7054, R13 ;  /* 0x000070540c0c7816 */ /* 0x001fe4000000000d */
[----:B---3--:R-:W-:Y:S02]  /*b140*/  PRMT R5, R5, 0x7054, R0 ;  /* 0x0000705405057816 */ /* 0x008fe40000000000 */
[----:B------:R-:W-:Y:S01]  /*b150*/  PRMT R162, R162, 0x654, R12 ;  /* 0x00000654a2a27816 */ /* 0x000fe2000000000c */
        /* <DEDUP_REMOVED lines=132> */
[----:B------:R-:W0:Y:S02]  /*b9a0*/  LDS.U8 R4, [R4+0x8008] ;  /* 0x0080080004047984 */ /* 0x000e240000000000 */
[----:B0-----:R-:W-:Y:S01]  /*b9b0*/  PRMT R163, R4, 0x654, R5 ;  /* 0x0000065404a37816 */ /* 0x001fe20000000005 */
[----:B------:R-:W-:Y:S06]  /*b9c0*/  @!P0 BRA `(.L_x_30) ;  /* 0x0000000000048947 */ /* 0x000fec0003800000 */
[----:B------:R-:W-:Y:S01]  /*b9d0*/  BPT.TRAP 0x1 ;  /* 0x000000040000795c */ /* 0x000fe20000300000 */
.L_x_30:
[----:B------:R-:W-:Y:S04]  /*b9e0*/  BSSY B0, `(.L_x_31) ;  /* 0x0000004000007945 */ /* 0x000fe80003800000 */
[----:B------:R-:W-:Y:S05]  /*b9f0*/  @P1 BRA `(.L_x_32) ;  /* 0x0000000000081947 */ /* 0x000fea0003800000 */
[----:B------:R-:W0:Y:S02]  /*ba00*/  SYNCS.PHASECHK.TRANS64.TRYWAIT P1, [R11+URZ], R10 ;  /* 0x0000000a0b0075a7 */ /* 0x000e24000802017f */
[----:B0-----:R-:W-:Y:S05]  /*ba10*/  @!P1 BRA `(.L_x_33) ;  /* 0x000001bc00409947 */ /* 0x001fea0003800000 */
.L_x_32:
[----:B------:R-:W-:Y:S05]  /*ba20*/  BSYNC B0 ;  /* 0x0000000000007941 */ /* 0x000fea0003800000 */
.L_x_31:
[----:B0-----:R-:W-:Y:S01]  /*ba30*/  IMAD.SHL.U32 R10, R8, 0x8000, RZ ;  /* 0x00008000080a7824 */ /* 0x001fe200078e00ff */
[----:B------:R-:W-:Y:S05]  /*ba40*/  WARPSYNC.ALL ;  /* 0x0000000000007948 */ /* 0x000fea0003800000 */
[----:B------:R-:W-:-:S05]  /*ba50*/  LOP3.LUT R0, R10, R19, RZ, 0xfc, !PT ;  /* 0x000000130a007212 */ /* 0x000fca00078efcff */
        /* <DEDUP_REMOVED lines=23> */
[----:B------:R-:W3:Y:S04]  /*bbd0*/  LDS.U8 R152, [R4+0x800] ;  /* 0x0008000004987984 */ /* 0x000ee80000000000 */
[----:B------:R-:W-:Y:S04]  /*bbe0*/  LDS.U8 R158, [R4+0x5000] ;  /* 0x00500000049e7984 */ /* 0x000fe80000000000 */
        /* <DEDUP_REMOVED lines=31> */
[----:B0-----:R-:W-:Y:S02]  /*bde0*/  PRMT R11, R11, 0x7054, R12 ;  /* 0x000070540b0b7816 */ /* 0x001fe4000000000c */
[----:B--2---:R-:W-:Y:S02]  /*bdf0*/  PRMT R5, R5, 0x7054, R0 ;  /* 0x0000705405057816 */ /* 0x004fe40000000000 */
[----:B------:R-:W-:-:S02]  /*be00*/  PRMT R158, R158, 0x654, R11 ;  /* 0x000006549e9e7816 */ /* 0x000fc4000000000b */
[----:B------:R-:W-:Y:S01]  /*be10*/  PRMT R159, R4, 0x654, R5 ;  /* 0x00000654049f7816 */ /* 0x000fe20000000005 */
        /* <DEDUP_REMOVED lines=200> */
[----:B------:R0:W5:Y:S04]  /*caa0*/  LDL.LU.64 R158, [R1+0x3f0] ;  /* 0x0003f000019e7983 */ /* 0x0001680000300a00 */
[----:B------:R0:W5:Y:S04]  /*cab0*/  LDL.LU.64 R156, [R1+0x3e8] ;  /* 0x0003e800019c7983 */ /* 0x0001680000300a00 */
[----:B------:R0:W5:Y:S04]  /*cac0*/  LDL.LU.64 R154, [R1+0x3e0] ;  /* 0x0003e000019a7983 */ /* 0x0001680000300a00 */
[----:B------:R0:W5:Y:S04]  /*cad0*/  LDL.LU.64 R152, [R1+0x3d8] ;  /* 0x0003d80001987983 */ /* 0x0001680000300a00 */
        /* <DEDUP_REMOVED lines=58> */
[----:B------:R-:W-:Y:S01]  /*ce80*/  UISETP.GT.AND UP0, UPT, UR6, 0x2, UPT ;  /* 0x000000020600788c */ /* 0x000fe2000bf04270 */
[----:B------:R-:W-:Y:S01]  /*ce90*/  R2UR UR7, R8 ;  /* 0x00000000080772ca */ /* 0x000fe200000e0000 */
[----:B------:R-:W-:-:S04]  /*cea0*/  UIADD3 UR6, UR6, -0x1, URZ ;  /* 0xffffffff06067890 */ /* 0x000fc8000fffe03f */
[----:B------:R-:W-:Y:S01]  /*ceb0*/  PLOP3.LUT P1, PT, PT, PT, UP0, 0x80, 0x0 ;  /* 0x000000000000781c */ /* 0x000fe20003f2f008 */
[----:B--2---:R-:W-:-:S06]  /*cec0*/  WARPGROUP.ARRIVE ;  /* 0x00000000000079c5 */ /* 0x004fcc0000000000 */
[----:B------:R-:W-:Y:S03]  /*ced0*/  QGMMA.64x256x32.F32.E4M3.E5M2 R24, R160, gdesc[UR8], R24, gsb0 ;  /* 0x03e00008a0187df3 */ /* 0x000fe60008002818 */
[----:B------:R-:W-:-:S03]  /*cee0*/  WARPGROUP.DEPBAR.LE gsb0, 0x0 ;  /* 0x00008000000079c5 */ /* 0x000fc60000010000 */
[----:B0-----:R-:W-:Y:S05]  /*cef0*/  @P1 BRA `(.L_x_34) ;  /* 0xffffffa000d81947 */ /* 0x001fea000383ffff */
.L_x_26:
        /* <DEDUP_REMOVED lines=128> */
[----:B------:R-:W-:Y:S01]  /*d700*/  IMAD.MOV.U32 R9, RZ, RZ, 0x40000040 ;  /* 0x40000040ff097424 */ /* 0x000fe200078e00ff */
[----:B------:R-:W-:-:S02]  /*d710*/  LEA R8, R8, UR4, 0xb ;  /* 0x0000000408087c11 */ /* 0x000fc4000f8e58ff */
[----:B------:R-:W-:Y:S02]  /*d720*/  IADD3 R0, R6, R10, R19 ;  /* 0x0000000a06007210 */ /* 0x000fe40007ffe013 */
[----:B------:R-:W-:Y:S02]  /*d730*/  R2UR UR6, R8 ;  /* 0x00000000080672ca */ /* 0x000fe400000e0000 */
[----:B------:R-:W-:Y:S01]  /*d740*/  R2UR UR7, R9 ;  /* 0x00000000090772ca */ /* 0x000fe200000e0000 */
[----:B--2--5:R-:W-:-:S12]  /*d750*/  WARPGROUP.ARRIVE ;  /* 0x00000000000079c5 */ /* 0x024fd80000000000 */
        /* <DEDUP_REMOVED lines=144> */
[----:B------:R-:W-:-:S03]  /*e060*/  IMAD.MOV.U32 R235, RZ, RZ, R57 ;  /* 0x000000ffffeb7224 */ /* 0x000fc600078e0039 */
        /* <DEDUP_REMOVED lines=33> */
[----:B------:R-:W-:-:S02]  /*e280*/  R2UR UR6, R8 ;  /* 0x00000000080672ca */ /* 0x000fc400000e0000 */
[----:B------:R-:W-:Y:S01]  /*e290*/  R2UR UR7, R9 ;  /* 0x00000000090772ca */ /* 0x000fe200000e0000 */
[----:B--2---:R-:W-:-:S12]  /*e2a0*/  WARPGROUP.ARRIVE ;  /* 0x00000000000079c5 */ /* 0x004fd80000000000 */
        /* <DEDUP_REMOVED lines=100> */
[----:B------:R-:W-:Y:S02]  /*e8f0*/  IMAD.IADD R3, R20, 0x1, R0 ;  /* 0x0000000114037824 */ /* 0x000fe400078e0200 */
[----:B------:R-:W-:Y:S02]  /*e900*/  IMAD.MOV.U32 R149, RZ, RZ, R5 ;  /* 0x000000ffff957224 */ /* 0x000fe400078e0005 */
[----:B------:R-:W-:Y:S01]  /*e910*/  IMAD.MOV.U32 R150, RZ, RZ, R4 ;  /* 0x000000ffff967224 */ /* 0x000fe200078e0004 */
[----:B------:R-:W-:Y:S04]  /*e920*/  LDS.U8 R5, [R0+0x1808] ;  /* 0x0018080000057984 */ /* 0x000fe80000000000 */
[----:B------:R-:W0:Y:S01]  /*e930*/  LDS.U8 R4, [R3+0x1808] ;  /* 0x0018080003047984 */ /* 0x000e220000000000 */
[----:B------:R-:W-:-:S02]  /*e940*/  IMAD.MOV.U32 R147, RZ, RZ, R11 ;  /* 0x000000ffff937224 */ /* 0x000fc400078e000b */
[----:B------:R-:W-:Y:S01]  /*e950*/  IMAD.MOV.U32 R148, RZ, RZ, R10 ;  /* 0x000000ffff947224 */ /* 0x000fe200078e000a */
[----:B------:R-:W-:Y:S04]  /*e960*/  LDS.U8 R11, [R0+0x1800] ;  /* 0x00180000000b7984 */ /* 0x000fe80000000000 */
[----:B------:R-:W1:Y:S01]  /*e970*/  LDS.U8 R10, [R3+0x1800] ;  /* 0x00180000030a7984 */ /* 0x000e620000000000 */
[----:B------:R-:W-:Y:S02]  /*e980*/  IMAD.MOV.U32 R144, RZ, RZ, R14 ;  /* 0x000000ffff907224 */ /* 0x000fe400078e000e */
[----:B------:R-:W-:Y:S02]  /*e990*/  IMAD.MOV.U32 R145, RZ, RZ, R13 ;  /* 0x000000ffff917224 */ /* 0x000fe400078e000d */
[----:B------:R-:W-:Y:S01]  /*e9a0*/  IMAD.MOV.U32 R146, RZ, RZ, R12 ;  /* 0x000000ffff927224 */ /* 0x000fe200078e000c */
[----:B------:R-:W-:Y:S01]  /*e9b0*/  LDS.U8 R13, [R0+0x2000] ;  /* 0x00200000000d7984 */ /* 0x000fe20000000000 */
[----:B------:R-:W-:-:S03]  /*e9c0*/  IMAD.MOV.U32 R143, RZ, RZ, R15 ;  /* 0x000000ffff8f7224 */ /* 0x000fc600078e000f */
[----:B------:R-:W3:Y:S01]  /*e9d0*/  LDS.U8 R12, [R3+0x2000] ;  /* 0x00200000030c7984 */ /* 0x000ee20000000000 */
[----:B0-----:R-:W-:Y:S01]  /*e9e0*/  PRMT R14, R4, 0x7604, R5 ;  /* 0x00007604040e7816 */ /* 0x001fe20000000005 */
[----:B------:R-:W-:-:S05]  /*e9f0*/  IMAD.IADD R4, R7, 0x1, R0 ;  /* 0x0000000107047824 */ /* 0x000fca00078e0200 */
[----:B------:R-:W0:Y:S01]  /*ea00*/  LDS.U8 R5, [R4+0x2000] ;  /* 0x0020000004057984 */ /* 0x000e220000000000 */
[----:B-1----:R-:W-:-:S03]  /*ea10*/  PRMT R15, R10, 0x7604, R11 ;  /* 0x000076040a0f7816 */ /* 0x002fc6000000000b */
[----:B------:R-:W1:Y:S01]  /*ea20*/  LDS.U8 R10, [R4+0x1808] ;  /* 0x00180800040a7984 */ /* 0x000e620000000000 */
[----:B---3--:R-:W-:Y:S01]  /*ea30*/  PRMT R13, R12, 0x7604, R13 ;  /* 0x000076040c0d7816 */ /* 0x008fe2000000000d */
[----:B------:R-:W-:Y:S02]  /*ea40*/  IMAD.IADD R7, R7, 0x1, R3 ;  /* 0x0000000107077824 */ /* 0x000fe400078e0203 */
[----:B------:R-:W-:Y:S01]  /*ea50*/  LDS.U8 R11, [R4+0x1800] ;  /* 0x00180000040b7984 */ /* 0x000fe20000000000 */
[----:B0-----:R-:W-:-:S03]  /*ea60*/  PRMT R13, R5, 0x7054, R13 ;  /* 0x00007054050d7816 */ /* 0x001fc6000000000d */
[----:B------:R-:W-:Y:S01]  /*ea70*/  LDS.U8 R5, [R3+0x2008] ;  /* 0x0020080003057984 */ /* 0x000fe20000000000 */
[----:B-1----:R-:W-:-:S03]  /*ea80*/  PRMT R12, R10, 0x7054, R14 ;  /* 0x000070540a0c7816 */ /* 0x002fc6000000000e */
[----:B------:R-:W0:Y:S01]  /*ea90*/  LDS.U8 R10, [R0+0x2008] ;  /* 0x00200800000a7984 */ /* 0x000e220000000000 */
[----:B------:R-:W-:-:S03]  /*eaa0*/  IMAD.MOV.U32 R136, RZ, RZ, R152 ;  /* 0x000000ffff887224 */ /* 0x000fc600078e0098 */
[----:B------:R-:W1:Y:S01]  /*eab0*/  LDS.U8 R152, [R7+0x1800] ;  /* 0x0018000007987984 */ /* 0x000e620000000000 */
[----:B------:R-:W-:Y:S02]  /*eac0*/  IMAD.MOV.U32 R133, RZ, RZ, R155 ;  /* 0x000000ffff857224 */ /* 0x000fe400078e009b */
[----:B------:R-:W-:Y:S01]  /*ead0*/  IMAD.MOV.U32 R134, RZ, RZ, R154 ;  /* 0x000000ffff867224 */ /* 0x000fe200078e009a */
[----:B------:R-:W-:Y:S01]  /*eae0*/  LDS.U8 R155, [R7+0x2008] ;  /* 0x00200800079b7984 */ /* 0x000fe20000000000 */
[----:B------:R-:W-:-:S03]  /*eaf0*/  IMAD.MOV.U32 R135, RZ, RZ, R153 ;  /* 0x000000ffff877224 */ /* 0x000fc600078e0099 */
[----:B------:R-:W-:Y:S04]  /*eb00*/  LDS.U8 R153, [R7+0x1808] ;  /* 0x0018080007997984 */ /* 0x000fe80000000000 */
[----:B------:R-:W-:Y:S01]  /*eb10*/  LDS.U8 R154, [R7+0x2000] ;  /* 0x00200000079a7984 */ /* 0x000fe20000000000 */
[----:B0-----:R-:W-:-:S03]  /*eb20*/  PRMT R10, R5, 0x7604, R10 ;  /* 0x00007604050a7816 */ /* 0x001fc6000000000a */
[----:B------:R-:W0:Y:S01]  /*eb30*/  LDS.U8 R5, [R4+0x2008] ;  /* 0x0020080004057984 */ /* 0x000e220000000000 */
[----:B------:R-:W-:-:S04]  /*eb40*/  PRMT R11, R11, 0x7054, R15 ;  /* 0x000070540b0b7816 */ /* 0x000fc8000000000f */
[----:B-1----:R-:W-:Y:S01]  /*eb50*/  PRMT R152, R152, 0x654, R11 ;  /* 0x0000065498987816 */ /* 0x002fe2000000000b */
[----:B------:R-:W-:Y:S02]  /*eb60*/  IMAD.MOV.U32 R11, RZ, RZ, 0x40000040 ;  /* 0x40000040ff0b7424 */ /* 0x000fe400078e00ff */
[----:B------:R-:W-:Y:S02]  /*eb70*/  IMAD.MOV.U32 R57, RZ, RZ, R235 ;  /* 0x000000ffff397224 */ /* 0x000fe400078e00eb */
[----:B------:R-:W-:Y:S01]  /*eb80*/  IMAD.MOV.U32 R58, RZ, RZ, R234 ;  /* 0x000000ffff3a7224 */ /* 0x000fe200078e00ea */
[----:B------:R-:W-:Y:S01]  /*eb90*/  R2UR UR7, R11 ;  /* 0x000000000b0772ca */ /* 0x000fe200000e0000 */
        /* <DEDUP_REMOVED lines=11> */
[----:B0-----:R-:W-:Y:S01]  /*ec50*/  PRMT R5, R5, 0x7054, R10 ;  /* 0x0000705405057816 */ /* 0x001fe2000000000a */
[----:B------:R-:W-:Y:S02]  /*ec60*/  VIADD R10, R8, 0x2 ;  /* 0x00000002080a7836 */ /* 0x000fe40000000000 */
[----:B------:R-:W-:Y:S02]  /*ec70*/  IMAD.MOV.U32 R70, RZ, RZ, R222 ;  /* 0x000000ffff467224 */ /* 0x000fe400078e00de */
[----:B------:R-:W-:Y:S01]  /*ec80*/  IMAD.MOV.U32 R71, RZ, RZ, R221 ;  /* 0x000000ffff477224 */ /* 0x000fe200078e00dd */
[----:B------:R-:W-:Y:S01]  /*ec90*/  R2UR UR6, R10 ;  /* 0x000000000a0672ca */ /* 0x000fe200000e0000 */
        /* <DEDUP_REMOVED lines=67> */
[----:B------:R-:W-:-:S02]  /*f0d0*/  PRMT R153, R153, 0x654, R12 ;  /* 0x0000065499997816 */ /* 0x000fc4000000000c */
[----:B------:R-:W-:Y:S02]  /*f0e0*/  PRMT R154, R154, 0x654, R13 ;  /* 0x000006549a9a7816 */ /* 0x000fe4000000000d */
[----:B------:R-:W-:-:S04]  /*f0f0*/  PRMT R155, R155, 0x654, R5 ;  /* 0x000006549b9b7816 */ /* 0x000fc80000000005 */
[----:B--2---:R-:W-:-:S06]  /*f100*/  WARPGROUP.ARRIVE ;  /* 0x00000000000079c5 */ /* 0x004fcc0000000000 */
[----:B------:R-:W-:Y:S01]  /*f110*/  QGMMA.64x256x32.F32.E4M3.E5M2 R24, R152, gdesc[UR4], R24, gsb0 ;  /* 0x03e0000498187df3 */ /* 0x000fe20008002818 */
[----:B------:R-:W-:Y:S02]  /*f120*/  R2UR UR6, R10 ;  /* 0x000000000a0672ca */ /* 0x000fe400000e0000 */
        /* <DEDUP_REMOVED lines=65> */
[----:B------:R-:W-:Y:S04]  /*f540*/  LDS.U8 R14, [R0+0x5800] ;  /* 0x00580000000e7984 */ /* 0x000fe80000000000 */
[----:B------:R-:W1:Y:S04]  /*f550*/  LDS.U8 R13, [R3+0x5800] ;  /* 0x00580000030d7984 */ /* 0x000e680000000000 */
        /* <DEDUP_REMOVED lines=65> */
[----:B------:R-:W0:Y:S01]  /*f970*/  LDS.U8 R5, [R3+0x6000] ;  /* 0x0060000003057984 */ /* 0x000e220000000000 */
[----:B------:R-:W-:-:S03]  /*f980*/  R2UR UR7, R11 ;  /* 0x000000000b0772ca */ /* 0x000fc600000e0000 */
[----:B------:R-:W-:Y:S01]  /*f990*/  LDS.U8 R12, [R0+0x5808] ;  /* 0x00580800000c7984 */ /* 0x000fe20000000000 */
[----:B-1----:R-:W-:-:S03]  /*f9a0*/  PRMT R14, R13, 0x7604, R14 ;  /* 0x000076040d0e7816 */ /* 0x002fc6000000000e */
[----:B------:R-:W1:Y:S04]  /*f9b0*/  LDS.U8 R11, [R3+0x5808] ;  /* 0x00580800030b7984 */ /* 0x000e680000000000 */
[----:B------:R-:W-:Y:S04]  /*f9c0*/  LDS.U8 R152, [R7+0x5800] ;  /* 0x0058000007987984 */ /* 0x000fe80000000000 */
[----:B------:R-:W-:Y:S04]  /*f9d0*/  LDS.U8 R153, [R7+0x5808] ;  /* 0x0058080007997984 */ /* 0x000fe80000000000 */
[----:B------:R-:W-:Y:S04]  /*f9e0*/  LDS.U8 R154, [R7+0x6000] ;  /* 0x00600000079a7984 */ /* 0x000fe80000000000 */
[----:B------:R-:W-:Y:S01]  /*f9f0*/  LDS.U8 R155, [R7+0x6008] ;  /* 0x00600800079b7984 */ /* 0x000fe20000000000 */
[----:B0-----:R-:W-:-:S03]  /*fa00*/  PRMT R13, R5, 0x7604, R10 ;  /* 0x00007604050d7816 */ /* 0x001fc6000000000a */
[----:B------:R-:W0:Y:S04]  /*fa10*/  LDS.U8 R10, [R4+0x5808] ;  /* 0x00580800040a7984 */ /* 0x000e280000000000 */
[----:B------:R-:W3:Y:S01]  /*fa20*/  LDS.U8 R5, [R4+0x6000] ;  /* 0x0060000004057984 */ /* 0x000ee20000000000 */
[----:B-1----:R-:W-:-:S03]  /*fa30*/  PRMT R12, R11, 0x7604, R12 ;  /* 0x000076040b0c7816 */ /* 0x002fc6000000000c */
[----:B------:R-:W-:Y:S01]  /*fa40*/  LDS.U8 R11, [R4+0x5800] ;  /* 0x00580000040b7984 */ /* 0x000fe20000000000 */
[----:B0-----:R-:W-:-:S03]  /*fa50*/  PRMT R12, R10, 0x7054, R12 ;  /* 0x000070540a0c7816 */ /* 0x001fc6000000000c */
[----:B------:R-:W-:Y:S01]  /*fa60*/  LDS.U8 R10, [R0+0x6008] ;  /* 0x00600800000a7984 */ /* 0x000fe20000000000 */
[----:B---3--:R-:W-:-:S03]  /*fa70*/  PRMT R13, R5, 0x7054, R13 ;  /* 0x00007054050d7816 */ /* 0x008fc6000000000d */
[----:B------:R-:W0:Y:S02]  /*fa80*/  LDS.U8 R5, [R3+0x6008] ;  /* 0x0060080003057984 */ /* 0x000e240000000000 */
[----:B0-----:R-:W-:Y:S02]  /*fa90*/  PRMT R10, R5, 0x7604, R10 ;  /* 0x00007604050a7816 */ /* 0x001fe4000000000a */
[----:B------:R-:W0:Y:S01]  /*faa0*/  LDS.U8 R5, [R4+0x6008] ;  /* 0x0060080004057984 */ /* 0x000e220000000000 */
[----:B------:R-:W-:Y:S02]  /*fab0*/  PRMT R11, R11, 0x7054, R14 ;  /* 0x000070540b0b7816 */ /* 0x000fe4000000000e */
[----:B------:R-:W-:Y:S02]  /*fac0*/  PRMT R153, R153, 0x654, R12 ;  /* 0x0000065499997816 */ /* 0x000fe4000000000c */
[----:B------:R-:W-:Y:S02]  /*fad0*/  PRMT R152, R152, 0x654, R11 ;  /* 0x0000065498987816 */ /* 0x000fe4000000000b */
[----:B------:R-:W-:-:S02]  /*fae0*/  PRMT R154, R154, 0x654, R13 ;  /* 0x000006549a9a7816 */ /* 0x000fc4000000000d */
[----:B0-----:R-:W-:-:S04]  /*faf0*/  PRMT R5, R5, 0x7054, R10 ;  /* 0x0000705405057816 */ /* 0x001fc8000000000a */
[----:B------:R-:W-:-:S04]  /*fb00*/  PRMT R155, R155, 0x654, R5 ;  /* 0x000006549b9b7816 */ /* 0x000fc80000000005 */
[----:B--2---:R-:W-:-:S06]  /*fb10*/  WARPGROUP.ARRIVE ;  /* 0x00000000000079c5 */ /* 0x004fcc0000000000 */
[----:B------:R-:W-:Y:S03]  /*fb20*/  QGMMA.64x256x32.F32.E4M3.E5M2 R24, R152, gdesc[UR4], R24, gsb0 ;  /* 0x03e0000498187df3 */ /* 0x000fe60008002818 */
[----:B------:R-:W-:Y:S02]  /*fb30*/  WARPGROUP.DEPBAR.LE gsb0, 0x0 ;  /* 0x00008000000079c5 */ /* 0x000fe40000010000 */
[----:B------:R-:W-:Y:S04]  /*fb40*/  LDS.U8 R14, [R0+0x2800] ;  /* 0x00280000000e7984 */ /* 0x000fe80000000000 */
[----:B------:R-:W0:Y:S04]  /*fb50*/  LDS.U8 R13, [R3+0x2800] ;  /* 0x00280000030d7984 */ /* 0x000e280000000000 */
[----:B------:R-:W-:Y:S04]  /*fb60*/  LDS.U8 R10, [R0+0x3000] ;  /* 0x00300000000a7984 */ /* 0x000fe80000000000 */
[----:B------:R-:W1:Y:S04]  /*fb70*/  LDS.U8 R5, [R3+0x3000] ;  /* 0x0030000003057984 */ /* 0x000e680000000000 */
[----:B------:R-:W-:Y:S04]  /*fb80*/  LDS.U8 R12, [R0+0x2808] ;  /* 0x00280800000c7984 */ /* 0x000fe80000000000 */
[----:B------:R-:W2:Y:S04]  /*fb90*/  LDS.U8 R11, [R3+0x2808] ;  /* 0x00280800030b7984 */ /* 0x000ea80000000000 */
[----:B------:R-:W-:Y:S04]  /*fba0*/  LDS.U8 R159, [R7+0x3008] ;  /* 0x00300800079f7984 */ /* 0x000fe80000000000 */
[----:B------:R-:W-:Y:S04]  /*fbb0*/  LDS.U8 R152, [R7+0x6800] ;  /* 0x0068000007987984 */ /* 0x000fe80000000000 */
[----:B------:R-:W-:Y:S04]  /*fbc0*/  LDS.U8 R153, [R7+0x6808] ;  /* 0x0068080007997984 */ /* 0x000fe80000000000 */
[----:B------:R-:W-:Y:S04]  /*fbd0*/  LDS.U8 R154, [R7+0x7000] ;  /* 0x00700000079a7984 */ /* 0x000fe80000000000 */
[----:B------:R-:W-:Y:S01]  /*fbe0*/  LDS.U8 R156, [R7+0x2800] ;  /* 0x00280000079c7984 */ /* 0x000fe20000000000 */
[----:B0-----:R-:W-:-:S03]  /*fbf0*/  PRMT R14, R13, 0x7604, R14 ;  /* 0x000076040d0e7816 */ /* 0x001fc6000000000e */
[----:B------:R-:W-:Y:S04]  /*fc00*/  LDS.U8 R157, [R7+0x2808] ;  /* 0x00280800079d7984 */ /* 0x000fe80000000000 */
[----:B------:R-:W-:Y:S01]  /*fc10*/  LDS.U8 R158, [R7+0x3000] ;  /* 0x00300000079e7984 */ /* 0x000fe20000000000 */
[----:B-1----:R-:W-:-:S03]  /*fc20*/  PRMT R13, R5, 0x7604, R10 ;  /* 0x00007604050d7816 */ /* 0x002fc6000000000a */
[----:B------:R-:W-:Y:S04]  /*fc30*/  LDS.U8 R155, [R7+0x7008] ;  /* 0x00700800079b7984 */ /* 0x000fe80000000000 */
[----:B------:R-:W0:Y:S04]  /*fc40*/  LDS.U8 R10, [R4+0x2808] ;  /* 0x00280800040a7984 */ /* 0x000e280000000000 */
[----:B------:R-:W1:Y:S01]  /*fc50*/  LDS.U8 R5, [R4+0x3000] ;  /* 0x0030000004057984 */ /* 0x000e620000000000 */
[----:B--2---:R-:W-:-:S03]  /*fc60*/  PRMT R12, R11, 0x7604, R12 ;  /* 0x000076040b0c7816 */ /* 0x004fc6000000000c */
[----:B------:R-:W-:Y:S01]  /*fc70*/  LDS.U8 R11, [R4+0x2800] ;  /* 0x00280000040b7984 */ /* 0x000fe20000000000 */
[----:B0-----:R-:W-:-:S03]  /*fc80*/  PRMT R12, R10, 0x7054, R12 ;  /* 0x000070540a0c7816 */ /* 0x001fc6000000000c */
[----:B------:R-:W-:Y:S01]  /*fc90*/  LDS.U8 R10, [R0+0x3008] ;  /* 0x00300800000a7984 */ /* 0x000fe20000000000 */
[----:B-1----:R-:W-:-:S03]  /*fca0*/  PRMT R13, R5, 0x7054, R13 ;  /* 0x00007054050d7816 */ /* 0x002fc6000000000d */
        /* <DEDUP_REMOVED lines=32> */
[----:B------:R-:W-:Y:S01]  /*feb0*/  PRMT R155, R155, 0x654, R5 ;  /* 0x000006549b9b7816 */ /* 0x000fe20000000005 */
[----:B------:R-:W-:Y:S06]  /*fec0*/  @!P0 BRA `(.L_x_35) ;  /* 0x0000000000048947 */ /* 0x000fec0003800000 */
[----:B------:R-:W-:Y:S01]  /*fed0*/  BPT.TRAP 0x1 ;  /* 0x000000040000795c */ /* 0x000fe20000300000 */
.L_x_35:
        /* <DEDUP_REMOVED lines=9> */
.L_x_36:
[----:B------:R-:W-:Y:S04]  /*ff70*/  LDS.U8 R12, [R0+0x3800] ;  /* 0x00380000000c7984 */ /* 0x000fe80000000000 */
[----:B------:R-:W1:Y:S04]  /*ff80*/  LDS.U8 R11, [R3+0x3800] ;  /* 0x00380000030b7984 */ /* 0x000e680000000000 */
[----:B------:R-:W-:Y:S04]  /*ff90*/  LDS.U8 R9, [R0+0x3808] ;  /* 0x0038080000097984 */ /* 0x000fe80000000000 */
[----:B0-----:R-:W0:Y:S04]  /*ffa0*/  LDS.U8 R5, [R3+0x3808] ;  /* 0x0038080003057984 */ /* 0x001e280000000000 */
[----:B------:R-:W-:Y:S04]  /*ffb0*/  STL.64 [R1+0x5e0], R154 ;  /* 0x0005e09a01007387 */ /* 0x000fe80000100a00 */
[----:B------:R-:W-:Y:S04]  /*ffc0*/  STL.64 [R1+0x5d8], R152 ;  /* 0x0005d89801007387 */ /* 0x000fe80000100a00 */
[----:B------:R-:W-:Y:S04]  /*ffd0*/  STL.64 [R1+0x5d0], R150 ;  /* 0x0005d09601007387 */ /* 0x000fe80000100a00 */
[----:B------:R-:W-:Y:S04]  /*ffe0*/  STL.64 [R1+0x5c8], R148 ;  /* 0x0005c89401007387 */ /* 0x000fe80000100a00 */
[----:B------:R-:W-:Y:S04]  /*fff0*/  STL.64 [R1+0x5c0], R146 ;  /* 0x0005c09201007387 */ /* 0x000fe80000100a00 */
[----:B------:R-:W-:Y:S04]  /*10000*/  STL.64 [R1+0x5b8], R144 ;  /* 0x0005b89001007387 */ /* 0x000fe80000100a00 */
[----:B------:R-:W-:Y:S01]  /*10010*/  STL.64 [R1+0x5b0], R142 ;  /* 0x0005b08e01007387 */ /* 0x000fe20000100a00 */
[----:B-1----:R-:W-:-:S03]  /*10020*/  PRMT R11, R11, 0x7604, R12 ;  /* 0x000076040b0b7816 */ /* 0x002fc6000000000c */
[----:B------:R-:W-:Y:S04]  /*10030*/  STL.64 [R1+0x5a8], R140 ;  /* 0x0005a88c01007387 */ /* 0x000fe80000100a00 */
[----:B------:R-:W-:Y:S01]  /*10040*/  STL.64 [R1+0x5a0], R138 ;  /* 0x0005a08a01007387 */ /* 0x000fe20000100a00 */
[----:B0-----:R-:W-:-:S03]  /*10050*/  PRMT R12, R5, 0x7604, R9 ;  /* 0x00007604050c7816 */ /* 0x001fc60000000009 */
[----:B------:R-:W-:Y:S04]  /*10060*/  STL.64 [R1+0x598], R136 ;  /* 0x0005988801007387 */ /* 0x000fe80000100a00 */
[----:B------:R-:W-:Y:S04]  /*10070*/  LDS.U8 R9, [R0+0x4000] ;  /* 0x0040000000097984 */ /* 0x000fe80000000000 */
[----:B------:R-:W0:Y:S04]  /*10080*/  LDS.U8 R5, [R3+0x4000] ;  /* 0x0040000003057984 */ /* 0x000e280000000000 */
        /* <DEDUP_REMOVED lines=10> */
[----:B0-----:R-:W-:-:S03]  /*10130*/  PRMT R9, R5, 0x7604, R9 ;  /* 0x0000760405097816 */ /* 0x001fc60000000009 */
[----:B------:R-:W-:Y:S04]  /*10140*/  STL.64 [R1+0x540], R114 ;  /* 0x0005407201007387 */ /* 0x000fe80000100a00 */
[----:B------:R-:W-:Y:S04]  /*10150*/  STL.64 [R1+0x538], R112 ;  /* 0x0005387001007387 */ /* 0x000fe80000100a00 */
[----:B------:R-:W0:Y:S04]  /*10160*/  LDS.U8 R5, [R4+0x4000] ;  /* 0x0040000004057984 */ /* 0x000e280000000000 */
[----:B------:R-:W-:Y:S04]  /*10170*/  STL.64 [R1+0x530], R110 ;  /* 0x0005306e01007387 */ /* 0x000fe80000100a00 */
[----:B------:R-:W-:Y:S04]  /*10180*/  STL.64 [R1+0x528], R108 ;  /* 0x0005286c01007387 */ /* 0x000fe80000100a00 */
[----:B------:R-:W-:Y:S04]  /*10190*/  STL.64 [R1+0x520], R106 ;  /* 0x0005206a01007387 */ /* 0x000fe80000100a00 */
[----:B------:R-:W-:Y:S04]  /*101a0*/  STL.64 [R1+0x518], R104 ;  /* 0x0005186801007387 */ /* 0x000fe80000100a00 */
[----:B------:R-:W-:Y:S04]  /*101b0*/  STL.64 [R1+0x510], R102 ;  /* 0x0005106601007387 */ /* 0x000fe80000100a00 */
[----:B------:R-:W1:Y:S04]  /*101c0*/  LDS.U8 R166, [R7+0x4000] ;  /* 0x0040000007a67984 */ /* 0x000e680000000000 */
        /* <DEDUP_REMOVED lines=34> */
[----:B------:R-:W-:Y:S04]  /*103f0*/  STL.64 [R1+0x400], R34 ;  /* 0x0004002201007387 */ /* 0x000fe80000100a00 */
[----:B------:R-:W-:Y:S04]  /*10400*/  STL.64 [R1+0x3f8], R32 ;  /* 0x0003f82001007387 */ /* 0x000fe80000100a00 */
[----:B------:R-:W-:Y:S01]  /*10410*/  STL.64 [R1+0x3f0], R30 ;  /* 0x0003f01e01007387 */ /* 0x000fe20000100a00 */
[----:B-1----:R-:W-:-:S03]  /*10420*/  PRMT R166, R166, 0x654, R5 ;  /* 0x00000654a6a67816 */ /* 0x002fc60000000005 */
[----:B------:R0:W-:Y:S04]  /*10430*/  STL.64 [R1+0x3e8], R28 ;  /* 0x0003e81c01007387 */ /* 0x0001e80000100a00 */
[----:B------:R-:W-:Y:S04]  /*10440*/  LDS.U8 R9, [R0+0x4008] ;  /* 0x0040080000097984 */ /* 0x000fe80000000000 */
[----:B------:R-:W1:Y:S04]  /*10450*/  LDS.U8 R5, [R3+0x4008] ;  /* 0x0040080003057984 */ /* 0x000e680000000000 */
        /* <DEDUP_REMOVED lines=40> */
[----:B-1----:R-:W-:-:S03]  /*106e0*/  PRMT R9, R5, 0x7604, R9 ;  /* 0x0000760405097816 */ /* 0x002fc60000000009 */
[----:B------:R-:W2:Y:S04]  /*106f0*/  LDL.LU.64 R108, [R1+0x140] ;  /* 0x00014000016c7983 */ /* 0x000ea80000300a00 */
[----:B------:R-:W2:Y:S04]  /*10700*/  LDL.LU.64 R110, [R1+0x148] ;  /* 0x00014800016e7983 */ /* 0x000ea80000300a00 */
[----:B------:R-:W2:Y:S04]  /*10710*/  LDL.LU.64 R112, [R1+0x150] ;  /* 0x0001500001707983 */ /* 0x000ea80000300a00 */
[----:B------:R-:W2:Y:S04]  /*10720*/  LDL.LU.64 R114, [R1+0x158] ;  /* 0x0001580001727983 */ /* 0x000ea80000300a00 */
[----:B------:R-:W2:Y:S04]  /*10730*/  LDL.LU.64 R116, [R1+0x160] ;  /* 0x0001600001747983 */ /* 0x000ea80000300a00 */
[----:B------:R-:W0:Y:S04]  /*10740*/  LDS.U8 R5, [R4+0x4008] ;  /* 0x0040080004057984 */ /* 0x000e280000000000 */
[----:B------:R-:W2:Y:S04]  /*10750*/  LDL.LU.64 R118, [R1+0x168] ;  /* 0x0001680001767983 */ /* 0x000ea80000300a00 */
[----:B------:R-:W2:Y:S04]  /*10760*/  LDL.LU.64 R120, [R1+0x170] ;  /* 0x0001700001787983 */ /* 0x000ea80000300a00 */
[----:B------:R-:W2:Y:S04]  /*10770*/  LDL.LU.64 R122, [R1+0x178] ;  /* 0x00017800017a7983 */ /* 0x000ea80000300a00 */
[----:B------:R-:W2:Y:S04]  /*10780*/  LDL.LU.64 R124, [R1+0x180] ;  /* 0x00018000017c7983 */ /* 0x000ea80000300a00 */
[----:B------:R-:W2:Y:S04]  /*10790*/  LDL.LU.64 R126, [R1+0x188] ;  /* 0x00018800017e7983 */ /* 0x000ea80000300a00 */
[----:B------:R-:W1:Y:S04]  /*107a0*/  LDS.U8 R167, [R7+0x4008] ;  /* 0x0040080007a77984 */ /* 0x000e680000000000 */
        /* <DEDUP_REMOVED lines=14> */
[----:B0-----:R-:W-:-:S03]  /*10890*/  PRMT R5, R5, 0x7054, R9 ;  /* 0x0000705405057816 */ /* 0x001fc60000000009 */
[----:B------:R-:W-:Y:S01]  /*108a0*/  LDS.U8 R9, [R0+0x7800] ;  /* 0x0078000000097984 */ /* 0x000fe20000000000 */
[----:B-1----:R-:W-:-:S03]  /*108b0*/  PRMT R167, R167, 0x654, R5 ;  /* 0x00000654a7a77816 */ /* 0x002fc60000000005 */
[----:B------:R-:W0:Y:S04]  /*108c0*/  LDS.U8 R5, [R3+0x7800] ;  /* 0x0078000003057984 */ /* 0x000e280000000000 */
[----:B------:R-:W-:Y:S04]  /*108d0*/  LDS.U8 R160, [R7+0x7800] ;  /* 0x0078000007a07984 */ /* 0x000fe80000000000 */
[----:B------:R-:W-:Y:S04]  /*108e0*/  LDS.U8 R161, [R7+0x7808] ;  /* 0x0078080007a17984 */ /* 0x000fe80000000000 */
[----:B------:R-:W1:Y:S04]  /*108f0*/  LDS.U8 R10, [R4+0x3800] ;  /* 0x00380000040a7984 */ /* 0x000e680000000000 */
[----:B------:R-:W3:Y:S04]  /*10900*/  LDS.U8 R164, [R7+0x3800] ;  /* 0x0038000007a47984 */ /* 0x000ee80000000000 */
[----:B------:R-:W-:Y:S04]  /*10910*/  LDS.U8 R165, [R7+0x3808] ;  /* 0x0038080007a57984 */ /* 0x000fe80000000000 */
[----:B------:R-:W-:Y:S04]  /*10920*/  LDS.U8 R162, [R7+0x8000] ;  /* 0x0080000007a27984 */ /* 0x000fe80000000000 */
[----:B------:R-:W-:Y:S01]  /*10930*/  LDS.U8 R7, [R7+0x8008] ;  /* 0x0080080007077984 */ /* 0x000fe20000000000 */
[----:B0-----:R-:W-:-:S03]  /*10940*/  PRMT R9, R5, 0x7604, R9 ;  /* 0x0000760405097816 */ /* 0x001fc60000000009 */
[----:B------:R-:W0:Y:S01]  /*10950*/  LDS.U8 R5, [R4+0x7800] ;  /* 0x0078000004057984 */ /* 0x000e220000000000 */
[----:B-1----:R-:W-:-:S03]  /*10960*/  PRMT R11, R10, 0x7054, R11 ;  /* 0x000070540a0b7816 */ /* 0x002fc6000000000b */
[----:B------:R-:W1:Y:S01]  /*10970*/  LDS.U8 R10, [R4+0x3808] ;  /* 0x00380800040a7984 */ /* 0x000e620000000000 */
[----:B---3--:R-:W-:Y:S02]  /*10980*/  PRMT R164, R164, 0x654, R11 ;  /* 0x00000654a4a47816 */ /* 0x008fe4000000000b */
[----:B0-----:R-:W-:Y:S02]  /*10990*/  PRMT R5, R5, 0x7054, R9 ;  /* 0x0000705405057816 */ /* 0x001fe40000000009 */
[----:B------:R-:W-:Y:S02]  /*109a0*/  LDS.U8 R9, [R0+0x7808] ;  /* 0x0078080000097984 */ /* 0x000fe40000000000 */
[----:B------:R-:W-:Y:S02]  /*109b0*/  PRMT R160, R160, 0x654, R5 ;  /* 0x00000654a0a07816 */ /* 0x000fe40000000005 */
[----:B------:R-:W0:Y:S01]  /*109c0*/  LDS.U8 R5, [R3+0x7808] ;  /* 0x0078080003057984 */ /* 0x000e220000000000 */
[----:B-1----:R-:W-:-:S04]  /*109d0*/  PRMT R10, R10, 0x7054, R12 ;  /* 0x000070540a0a7816 */ /* 0x002fc8000000000c */
[----:B------:R-:W-:Y:S02]  /*109e0*/  PRMT R165, R165, 0x654, R10 ;  /* 0x00000654a5a57816 */ /* 0x000fe4000000000a */
        /* <DEDUP_REMOVED lines=11> */
[----:B-1----:R-:W-:Y:S02]  /*10aa0*/  PRMT R0, R3, 0x7604, R0 ;  /* 0x0000760403007816 */ /* 0x002fe40000000000 */
[----:B0-----:R-:W-:Y:S02]  /*10ab0*/  PRMT R5, R5, 0x7054, R9 ;  /* 0x0000705405057816 */ /* 0x001fe40000000009 */
[----:B---3--:R-:W-:Y:S02]  /*10ac0*/  PRMT R4, R4, 0x7054, R0 ;  /* 0x0000705404047816 */ /* 0x008fe40000000000 */
[----:B------:R-:W-:Y:S01]  /*10ad0*/  PRMT R162, R162, 0x654, R5 ;  /* 0x00000654a2a27816 */ /* 0x000fe20000000005 */
[----:B------:R-:W-:Y:S01]  /*10ae0*/  IMAD.MOV.U32 R5, RZ, RZ, 0x40000040 ;  /* 0x40000040ff057424 */ /* 0x000fe200078e00ff */
[----:B------:R-:W-:Y:S01]  /*10af0*/  PRMT R163, R7, 0x654, R4 ;  /* 0x0000065407a37816 */ /* 0x000fe20000000004 */
[----:B------:R-:W-:-:S03]  /*10b00*/  VIADD R4, R8, 0x4 ;  /* 0x0000000408047836 */ /* 0x000fc60000000000 */
[----:B------:R-:W-:Y:S02]  /*10b10*/  R2UR UR7, R5 ;  /* 0x00000000050772ca */ /* 0x000fe400000e0000 */
[----:B------:R-:W-:Y:S01]  /*10b20*/  R2UR UR6, R4 ;  /* 0x00000000040672ca */ /* 0x000fe200000e0000 */
[----:B--2---:R-:W-:-:S12]  /*10b30*/  WARPGROUP.ARRIVE ;  /* 0x00000000000079c5 */ /* 0x004fd80000000000 */
        /* <DEDUP_REMOVED lines=176> */
[----:B------:R-:W-:Y:S04]  /*11640*/  STL.64 [R1+0x3e0], R162 ;  /* 0x0003e0a201007387 */ /* 0x000fe80000100a00 */
[----:B------:R-:W-:Y:S01]  /*11650*/  STL.64 [R1+0x3d8], R160 ;  /* 0x0003d8a001007387 */ /* 0x000fe20000100a00 */
[----:B--2---:R-:W-:-:S07]  /*11660*/  WARPGROUP.ARRIVE ;  /* 0x00000000000079c5 */ /* 0x004fce0000000000 */
        /* <DEDUP_REMOVED lines=100> */
[----:B------:R-:W-:-:S02]  /*11cb0*/  VIADD R8, R8, 0x6 ;  /* 0x0000000608087836 */ /* 0x000fc40000000000 */
[----:B------:R-:W-:Y:S02]  /*11cc0*/  IMAD.MOV.U32 R9, RZ, RZ, 0x40000040 ;  /* 0x40000040ff097424 */ /* 0x000fe400078e00ff */
[----:B------:R-:W-:Y:S01]  /*11cd0*/  IMAD.MOV.U32 R144, RZ, RZ, R159 ;  /* 0x000000ffff907224 */ /* 0x000fe200078e009f */
[----:B------:R-:W-:Y:S01]  /*11ce0*/  R2UR UR6, R8 ;  /* 0x00000000080672ca */ /* 0x000fe200000e0000 */
        /* <DEDUP_REMOVED lines=220> */
.L_x_22:
[----:B------:R-:W-:Y:S05]  /*12ab0*/  @!P0 BRA `(.L_x_37) ;  /* 0x0000000000048947 */ /* 0x000fea0003800000 */
[----:B------:R-:W-:Y:S01]  /*12ac0*/  BPT.TRAP 0x1 ;  /* 0x000000040000795c */ /* 0x000fe20000300000 */
.L_x_37:
[----:B------:R-:W-:Y:S02]  /*12ad0*/  UIADD3 UR39, UR40, UR39, URZ ;  /* 0x0000002728277290 */ /* 0x000fe4000fffe03f */
[----:B------:R-:W-:Y:S02]  /*12ae0*/  UISETP.GT.U32.AND UP0, UPT, UR43, 0x1, UPT ;  /* 0x000000012b00788c */ /* 0x000fe4000bf04070 */
[----:B------:R-:W-:-:S04]  /*12af0*/  UIADD3 UR6, UR39, -0x1, URZ ;  /* 0xffffffff27067890 */ /* 0x000fc8000fffe03f */
[----:B------:R-:W-:Y:S01]  /*12b00*/  UIMAD.WIDE.U32 UR4, UR6, -0x55555555, URZ ;  /* 0xaaaaaaab060478a5 */ /* 0x000fe2000f8e003f */
[----:B------:R-:W-:-:S03]  /*12b10*/  PLOP3.LUT P0, PT, PT, PT, UP0, 0x80, 0x0 ;  /* 0x000000000000781c */ /* 0x000fc60003f0f008 */
[----:B------:R-:W-:-:S04]  /*12b20*/  USHF.R.U32.HI UR4, URZ, 0x1, UR5 ;  /* 0x000000013f047899 */ /* 0x000fc80008011605 */
[----:B------:R-:W-:-:S06]  /*12b30*/  UIMAD UR6, UR4, -0x3, UR6 ;  /* 0xfffffffd040678a4 */ /* 0x000fcc000f8e0206 */
[----:B-----5:R-:W-:-:S04]  /*12b40*/  IMAD.U32 R0, RZ, RZ, UR6 ;  /* 0x00000006ff007e24 */ /* 0x020fc8000f8e00ff */
[----:B------:R-:W-:-:S04]  /*12b50*/  IMAD R0, R0, 0x8, R6 ;  /* 0x0000000800007824 */ /* 0x000fc800078e0206 */
[----:B------:R-:W-:-:S05]  /*12b60*/  VIADD R0, R0, 0x18 ;  /* 0x0000001800007836 */ /* 0x000fca0000000000 */
[----:B------:R-:W-:-:S04]  /*12b70*/  PRMT R0, RZ, 0x654, R0 ;  /* 0x00000654ff007816 */ /* 0x000fc80000000000 */
[----:B------:R0:W-:Y:S01]  /*12b80*/  SYNCS.ARRIVE.TRANS64.RED.A1T0 RZ, [R0+URZ], RZ ;  /* 0x000000ff00ff79a7 */ /* 0x0001e2000810043f */
[----:B------:R-:W-:Y:S05]  /*12b90*/  @P0 BRA `(.L_x_38) ;  /* 0x0000000000040947 */ /* 0x000fea0003800000 */
[----:B------:R-:W-:Y:S01]  /*12ba0*/  BPT.TRAP 0x1 ;  /* 0x000000040000795c */ /* 0x000fe20000300000 */
.L_x_38:
[----:B------:R-:W1:Y:S01]  /*12bb0*/  S2R R6, SR_TID.X ;  /* 0x0000000000067919 */ /* 0x000e620000002100 */
[----:B------:R-:W-:Y:S01]  /*12bc0*/  IMAD.MOV.U32 R13, RZ, RZ, 0x6540 ;  /* 0x00006540ff0d7424 */ /* 0x000fe200078e00ff */
[----:B------:R-:W-:Y:S01]  /*12bd0*/  USHF.R.S32.HI UR10, URZ, 0x1f, UR44 ;  /* 0x0000001f3f0a7899 */ /* 0x000fe2000801142c */
[----:B------:R-:W-:Y:S01]  /*12be0*/  ULDC.64 UR6, c[0x0][0x5d0] ;  /* 0x0001740000067ab9 */ /* 0x000fe20000000a00 */
[----:B------:R-:W-:Y:S01]  /*12bf0*/  UIMAD.WIDE UR8, UR45, 0x100, URZ ;  /* 0x000001002d0878a5 */ /* 0x000fe2000f8e023f */
[----:B------:R-:W-:Y:S01]  /*12c00*/  IMAD.U32 R8, RZ, RZ, UR6 ;  /* 0x00000006ff087e24 */ /* 0x000fe2000f8e00ff */
[----:B------:R-:W-:Y:S02]  /*12c10*/  UIMAD UR4, UR10, UR6, URZ ;  /* 0x000000060a0472a4 */ /* 0x000fe4000f8e023f */
[----:B------:R-:W-:Y:S02]  /*12c20*/  USHF.L.U32 UR45, UR45, 0x8, URZ ;  /* 0x000000082d2d7899 */ /* 0x000fe4000800063f */
[----:B------:R-:W-:-:S02]  /*12c30*/  UIMAD UR4, UR44, UR7, UR4 ;  /* 0x000000072c0472a4 */ /* 0x000fc4000f8e0204 */
[----:B------:R-:W-:Y:S01]  /*12c40*/  UISETP.GT.U32.AND UP0, UPT, UR39, 0x2, UPT ;  /* 0x000000022700788c */ /* 0x000fe2000bf04070 */
[----:B------:R-:W-:Y:S01]  /*12c50*/  ULDC UR7, c[0x0][0x284] ;  /* 0x0000a10000077ab9 */ /* 0x000fe20000000800 */
[----:B------:R-:W-:Y:S02]  /*12c60*/  UISETP.GE.U32.AND UP1, UPT, UR40, 0x3, UPT ;  /* 0x000000032800788c */ /* 0x000fe4000bf26070 */
[----:B------:R-:W-:-:S04]  /*12c70*/  UISETP.LT.U32.AND UP0, UPT, UR40, 0x3, UP0 ;  /* 0x000000032800788c */ /* 0x000fc80008701070 */
[----:B------:R-:W-:-:S04]  /*12c80*/  USEL UR6, URZ, 0x1, !UP0 ;  /* 0x000000013f067887 */ /* 0x000fc8000c000000 */
[----:B------:R-:W-:Y:S01]  /*12c90*/  ULOP3.LUT UR38, UR38, UR6, URZ, 0x3c, !UPT ;  /* 0x0000000626267292 */ /* 0x000fe2000f8e3c3f */
[C---:B-1----:R-:W-:Y:S01]  /*12ca0*/  IMAD.SHL.U32 R12, R6.reuse, 0x2, RZ ;  /* 0x00000002060c7824 */ /* 0x042fe200078e00ff */
[--C-:B------:R-:W-:Y:S02]  /*12cb0*/  SHF.R.U32.HI R4, RZ, 0x2, R6.reuse ;  /* 0x00000002ff047819 */ /* 0x100fe40000011606 */
[----:B------:R-:W-:Y:S02]  /*12cc0*/  LOP3.LUT R5, R6, 0x60, RZ, 0xc0, !PT ;  /* 0x0000006006057812 */ /* 0x000fe400078ec0ff */
[----:B------:R-:W-:Y:S02]  /*12cd0*/  LOP3.LUT R12, R12, 0x6, RZ, 0xc0, !PT ;  /* 0x000000060c0c7812 */ /* 0x000fe400078ec0ff */
[----:B------:R-:W-:Y:S02]  /*12ce0*/  SHF.R.U32.HI R3, RZ, 0x7, R6 ;  /* 0x00000007ff037819 */ /* 0x000fe40000011606 */
[----:B------:R-:W-:Y:S01]  /*12cf0*/  PRMT R12, R12, R13, UR41 ;  /* 0x000000290c0c7e16 */ /* 0x000fe2000800000d */
[----:B------:R-:W-:Y:S01]  /*12d00*/  USHF.L.U32 UR41, UR41, 0x8, URZ ;  /* 0x0000000829297899 */ /* 0x000fe2000800063f */
[----:B------:R-:W-:-:S02]  /*12d10*/  LOP3.LUT R4, R4, 0x7, RZ, 0xc0, !PT ;  /* 0x0000000704047812 */ /* 0x000fc400078ec0ff */
[--C-:B------:R-:W-:Y:S02]  /*12d20*/  SHF.R.S32.HI R13, RZ, 0x1f, R12.reuse ;  /* 0x0000001fff0d7819 */ /* 0x100fe4000001140c */
[----:B------:R-:W-:Y:S02]  /*12d30*/  SHF.R.U32.HI R5, RZ, 0x1, R5 ;  /* 0x00000001ff057819 */ /* 0x000fe40000011605 */
[----:B------:R-:W-:Y:S01]  /*12d40*/  LOP3.LUT R3, R3, 0x1, RZ, 0xc0, !PT ;  /* 0x0000000103037812 */ /* 0x000fe200078ec0ff */
[----:B------:R-:W-:Y:S01]  /*12d50*/  IMAD.WIDE.U32 R8, R8, UR44, R12 ;  /* 0x0000002c08087c25 */ /* 0x000fe2000f8e000c */
[----:B0-----:R-:W-:-:S03]  /*12d60*/  IADD3 R0, RZ, -R5, -R4 ;  /* 0x80000005ff007210 */ /* 0x001fc60007ffe804 */
[----:B------:R-:W-:Y:S01]  /*12d70*/  VIADD R9, R9, UR4 ;  /* 0x0000000409097c36 */ /* 0x000fe20008000000 */
[----:B------:R-:W-:Y:S01]  /*12d80*/  ULDC UR4, c[0x0][0x288] ;  /* 0x0000a20000047ab9 */ /* 0x000fe20000000800 */
[C---:B------:R-:W-:Y:S01]  /*12d90*/  IMAD.SHL.U32 R17, R3.reuse, 0x40, RZ ;  /* 0x0000004003117824 */ /* 0x040fe200078e00ff */
[----:B------:R-:W-:Y:S01]  /*12da0*/  UISETP.GE.AND UP2, UPT, UR41, UR4, UPT ;  /* 0x000000042900728c */ /* 0x000fe2000bf46270 */
[----:B------:R-:W-:Y:S02]  /*12db0*/  IMAD R0, R3, -0x40, R0 ;  /* 0xffffffc003007824 */ /* 0x000fe400078e0200 */
[----:B------:R-:W-:Y:S01]  /*12dc0*/  IMAD.U32 R3, RZ, RZ, UR7 ;  /* 0x00000007ff037e24 */ /* 0x000fe2000f8e00ff */
[----:B------:R-:W-:Y:S01]  /*12dd0*/  UISETP.GE.OR UP2, UPT, UR45, UR7, UP2 ;  /* 0x000000072d00728c */ /* 0x000fe20009746670 */
[----:B------:R-:W-:Y:S01]  /*12de0*/  LOP3.LUT R17, R17, 0x40, R4, 0xe2, !PT ;  /* 0x0000004011117812 */ /* 0x000fe200078ee204 */
[----:B------:R-:W-:Y:S02]  /*12df0*/  IMAD.MOV.U32 R4, RZ, RZ, -0x2 ;  /* 0xfffffffeff047424 */ /* 0x000fe400078e00ff */
[----:B------:R-:W-:Y:S01]  /*12e00*/  IADD3 R3, R3, -UR45, R0 ;  /* 0x8000002d03037c10 */ /* 0x000fe2000fffe000 */
[----:B------:R-:W-:Y:S01]  /*12e10*/  UMOV UR45, 0xffffffff ;  /* 0xffffffff002d7882 */ /* 0x000fe20000000000 */
[----:B------:R-:W-:-:S02]  /*12e20*/  LOP3.LUT R0, R6, 0x3, RZ, 0xc0, !PT ;  /* 0x0000000306007812 */ /* 0x000fc400078ec0ff */
[----:B------:R-:W-:Y:S02]  /*12e30*/  PLOP3.LUT P0, PT, PT, PT, UP2, 0x80, 0x0 ;  /* 0x000000000000781c */ /* 0x000fe40003f0f028 */
[----:B------:R-:W-:Y:S01]  /*12e40*/  LOP3.LUT R17, R17, UR8, R5, 0xfe, !PT ;  /* 0x0000000811117c12 */ /* 0x000fe2000f8efe05 */
[----:B------:R-:W-:Y:S01]  /*12e50*/  IMAD R0, R0, R4, UR4 ;  /* 0x0000000400007e24 */ /* 0x000fe2000f8e0204 */
[----:B------:R-:W-:-:S03]  /*12e60*/  UIMAD.WIDE.U32 UR4, UR39, -0x55555555, URZ ;  /* 0xaaaaaaab270478a5 */ /* 0x000fc6000f8e003f */
[----:B------:R-:W-:Y:S01]  /*12e70*/  VIADD R0, R0, -UR41 ;  /* 0x8000002900007c36 */ /* 0x000fe20008000000 */
[----:B------:R-:W-:-:S04]  /*12e80*/  USHF.R.U32.HI UR4, URZ, 0x1, UR5 ;  /* 0x000000013f047899 */ /* 0x000fc80008011605 */
[----:B------:R-:W-:Y:S02]  /*12e90*/  UIMAD UR39, UR4, -0x3, UR39 ;  /* 0xfffffffd042778a4 */ /* 0x000fe4000f8e0227 */
[----:B------:R-:W-:Y:S01]  /*12ea0*/  @UP1 ULOP3.LUT UR38, UR38, 0x1, UR4, 0x78, !UPT ;  /* 0x0000000126261892 */ /* 0x000fe2000f8e7804 */
[----:B------:R-:W-:Y:S11]  /*12eb0*/  @P0 BRA `(.L_x_39) ;  /* 0x00000124000c0947 */ /* 0x000ff60003800000 */
[----:B------:R-:W0:Y:S01]  /*12ec0*/  LDC.64 R4, c[0x0][0x5c8] ;  /* 0x00017200ff047b82 */ /* 0x000e220000000a00 */
[----:B------:R-:W-:Y:S01]  /*12ed0*/  ULDC.64 UR4, c[0x0][0x5c0] ;  /* 0x0001700000047ab9 */ /* 0x000fe20000000a00 */
[----:B------:R-:W-:Y:S01]  /*12ee0*/  BSSY B0, `(.L_x_39) ;  /* 0x0001240000007945 */ /* 0x000fe20003800000 */
[C---:B0-----:R-:W-:Y:S01]  /*12ef0*/  IMAD R7, R4.reuse, UR9, RZ ;  /* 0x0000000904077c24 */ /* 0x041fe2000f8e02ff */
[----:B------:R-:W-:Y:S01]  /*12f00*/  SHF.L.U64.HI R15, R4, 0x3, R5 ;  /* 0x00000003040f7819 */ /* 0x000fe20000010205 */
[----:B------:R-:W-:-:S04]  /*12f10*/  IMAD.WIDE.U32 R8, R17, R4, R8 ;  /* 0x0000000411087225 */ /* 0x000fc800078e0008 */
[----:B------:R-:W-:Y:S01]  /*12f20*/  IMAD R7, R17, R5, R7 ;  /* 0x0000000511077224 */ /* 0x000fe200078e0207 */
[----:B------:R-:W-:Y:S02]  /*12f30*/  IADD3 R10, P2, R8, UR4, RZ ;  /* 0x00000004080a7c10 */ /* 0x000fe4000ff5e0ff */
[C---:B------:R-:W-:Y:S01]  /*12f40*/  LEA R6, P3, R4.reuse, R8, 0x7 ;  /* 0x0000000804067211 */ /* 0x040fe200078638ff */
[----:B------:R-:W-:Y:S02]  /*12f50*/  IMAD.IADD R7, R9, 0x1, R7 ;  /* 0x0000000109077824 */ /* 0x000fe400078e0207 */
[----:B------:R-:W-:-:S03]  /*12f60*/  IMAD.SHL.U32 R9, R4, 0x8, RZ ;  /* 0x0000000804097824 */ /* 0x000fc600078e00ff */
[----:B------:R-:W-:Y:S02]  /*12f70*/  IADD3.X R11, R7, UR5, RZ, P2, !PT ;  /* 0x00000005070b7c10 */ /* 0x000fe400097fe4ff */
[----:B------:R-:W-:Y:S02]  /*12f80*/  FSETP.NEU.AND P2, PT, R16, RZ, PT ;  /* 0x000000ff1000720b */ /* 0x000fe40003f4d000 */
[----:B------:R-:W-:Y:S02]  /*12f90*/  LEA.HI.X R14, R4, R7, R5, 0x7, P3 ;  /* 0x00000007040e7211 */ /* 0x000fe400018f3c05 */
[--C-:B------:R-:W-:Y:S02]  /*12fa0*/  IADD3 R8, P1, P0, R8, UR4, R9.reuse ;  /* 0x0000000408087c10 */ /* 0x100fe4000f83e009 */
[C---:B------:R-:W-:Y:S02]  /*12fb0*/  IADD3 R4, P4, P5, R6.reuse, UR4, R9 ;  /* 0x0000000406047c10 */ /* 0x040fe4000fd9e009 */
[----:B------:R-:W-:-:S02]  /*12fc0*/  IADD3 R6, P3, R6, UR4, RZ ;  /* 0x0000000406067c10 */ /* 0x000fc4000ff7e0ff */
[--C-:B------:R-:W-:Y:S02]  /*12fd0*/  IADD3.X R9, R7, UR5, R15.reuse, P1, P0 ;  /* 0x0000000507097c10 */ /* 0x100fe40008fe040f */
[C---:B------:R-:W-:Y:S02]  /*12fe0*/  IADD3.X R5, R14.reuse, UR5, R15, P4, P5 ;  /* 0x000000050e057c10 */ /* 0x040fe4000a7ea40f */
[----:B------:R-:W-:Y:S01]  /*12ff0*/  IADD3.X R7, R14, UR5, RZ, P3, !PT ;  /* 0x000000050e077c10 */ /* 0x000fe20009ffe4ff */
[----:B------:R-:W-:Y:S06]  /*13000*/  @!P2 BRA `(.L_x_40) ;  /* 0x000000d800a4a947 */ /* 0x000fec0003800000 */
[----:B------:R-:W0:Y:S01]  /*13010*/  LDC.64 R18, c[0x0][0x5b0] ;  /* 0x00016c00ff127b82 */ /* 0x000e220000000a00 */
[----:B------:R-:W-:Y:S01]  /*13020*/  ULDC.64 UR4, c[0x0][0x5b8] ;  /* 0x00016e0000047ab9 */ /* 0x000fe20000000a00 */
[----:B------:R-:W-:Y:S01]  /*13030*/  BSSY B1, `(.L_x_41) ;  /* 0x0000012000017945 */ /* 0x000fe20003800000 */
[----:B------:R-:W-:Y:S01]  /*13040*/  IMAD.U32 R14, RZ, RZ, UR4 ;  /* 0x00000004ff0e7e24 */ /* 0x000fe2000f8e00ff */
[----:B------:R-:W-:-:S03]  /*13050*/  UIMAD UR4, UR10, UR4, URZ ;  /* 0x000000040a0472a4 */ /* 0x000fc6000f8e023f */
[----:B------:R-:W-:Y:S01]  /*13060*/  IMAD.WIDE.U32 R12, R14, UR44, R12 ;  /* 0x0000002c0e0c7c25 */ /* 0x000fe2000f8e000c */
[----:B------:R-:W1:Y:S01]  /*13070*/  LDC.64 R20, c[0x0][0x5a8] ;  /* 0x00016a00ff147b82 */ /* 0x000e620000000a00 */
[----:B------:R-:W-:Y:S02]  /*13080*/  UIMAD UR4, UR44, UR5, UR4 ;  /* 0x000000052c0472a4 */ /* 0x000fe4000f8e0204 */
[----:B------:R-:W-:-:S04]  /*13090*/  IMAD.MOV.U32 R22, RZ, RZ, R12 ;  /* 0x000000ffff167224 */ /* 0x000fc800078e000c */
[----:B------:R-:W-:Y:S02]  /*130a0*/  VIADD R23, R13, UR4 ;  /* 0x000000040d177c36 */ /* 0x000fe40008000000 */
[----:B0-----:R-:W-:Y:S02]  /*130b0*/  IMAD R14, R18, UR9, RZ ;  /* 0x00000009120e7c24 */ /* 0x001fe4000f8e02ff */
[----:B------:R-:W-:-:S04]  /*130c0*/  IMAD.WIDE.U32 R12, R17, R18, R22 ;  /* 0x00000012110c7225 */ /* 0x000fc800078e0016 */
[----:B------:R-:W-:Y:S01]  /*130d0*/  IMAD R15, R17, R19, R14 ;  /* 0x00000013110f7224 */ /* 0x000fe200078e020e */
[----:B-1----:R-:W-:Y:S02]  /*130e0*/  IADD3 R14, P0, R12, R20, RZ ;  /* 0x000000140c0e7210 */ /* 0x002fe40007f1e0ff */
[----:B------:R-:W-:Y:S02]  /*130f0*/  PRMT R12, RZ, 0x7610, R12 ;  /* 0x00007610ff0c7816 */ /* 0x000fe4000000000c */
[----:B------:R-:W-:Y:S02]  /*13100*/  IADD3.X R15, R21, R13, R15, P0, !PT ;  /* 0x0000000d150f7210 */ /* 0x000fe400007fe40f */
[----:B------:R-:W-:-:S04]  /*13110*/  ISETP.GE.AND P0, PT, R3, 0x1, PT ;  /* 0x000000010300780c */ /* 0x000fc80003f06270 */
[----:B------:R-:W-:-:S13]  /*13120*/  ISETP.LT.OR P1, PT, R0, 0x1, !P0 ;  /* 0x000000010000780c */ /* 0x000fda0004721670 */
[----:B------:R-:W-:Y:S05]  /*13130*/  @P1 BRA `(.L_x_42) ;  /* 0x0000000000041947 */ /* 0x000fea0003800000 */
[----:B------:R0:W5:Y:S02]  /*13140*/  LDG.E.U8 R12, desc[UR36][R14.64] ;  /* 0x000000240e0c7981 */ /* 0x000164000c1e1100 */
.L_x_42:
[----:B------:R-:W-:Y:S05]  /*13150*/  BSYNC B1 ;  /* 0x0000000000017941 */ /* 0x000fea0003800000 */
.L_x_41:
[----:B------:R-:W2:Y:S01]  /*13160*/  LDL.LU R13, [R1] ;  /* 0x00000000010d7983 */ /* 0x000ea20000300800 */
[----:B-----5:R-:W-:Y:S01]  /*13170*/  LOP3.LUT R12, R12, 0xff, RZ, 0xc0, !PT ;  /* 0x000000ff0c0c7812 */ /* 0x020fe200078ec0ff */
[----:B------:R-:W-:Y:S03]  /*13180*/  BSSY B1, `(.L_x_43) ;  /* 0x000000b000017945 */ /* 0x000fe60003800000 */
[----:B------:R-:W-:-:S05]  /*13190*/  F2FP.F16.E4M3.UNPACK_B R12, R12 ;  /* 0x0000000cff0c723e */ /* 0x000fca00020006ff */
[----:B------:R-:W-:-:S05]  /*131a0*/  HADD2.F32 R12, -RZ, R12.H0_H0 ;  /* 0x2000000cff0c7230 */ /* 0x000fca0000004100 */
[----:B------:R-:W-:-:S04]  /*131b0*/  FMUL R12, R12, R16 ;  /* 0x000000100c0c7220 */ /* 0x000fc80000400000 */
[----:B--2---:R-:W-:-:S05]  /*131c0*/  FFMA R12, R13, R2, R12 ;  /* 0x000000020d0c7223 */ /* 0x004fca000000000c */
[----:B------:R-:W-:-:S05]  /*131d0*/  F2FP.SATFINITE.E4M3.F32.PACK_AB_MERGE_C R12, RZ, R12, RZ ;  /* 0x0000000cff0c723e */ /* 0x000fca00048070ff */
[----:B------:R1:W-:Y:S01]  /*131e0*/  @!P1 STG.E.U8 desc[UR36][R10.64], R12 ;  /* 0x0000000c0a009986 */ /* 0x0003e2000c101124 */
[----:B------:R-:W-:Y:S02]  /*131f0*/  ISETP.LT.OR P1, PT, R0, 0x2, !P0 ;  /* 0x000000020000780c */ /* 0x000fe40004721670 */
[----:B-1----:R-:W-:-:S11]  /*13200*/  PRMT R12, RZ, 0x7610, R12 ;  /* 0x00007610ff0c7816 */ /* 0x002fd6000000000c */
[----:B------:R-:W-:Y:S05]  /*13210*/  @P1 BRA `(.L_x_44) ;  /* 0x0000000000041947 */ /* 0x000fea0003800000 */
[----:B------:R1:W5:Y:S02]  /*13220*/  LDG.E.U8 R12, desc[UR36][R14.64+0x1] ;  /* 0x000001240e0c7981 */ /* 0x000364000c1e1100 */
.L_x_44:
[----:B------:R-:W-:Y:S05]  /*13230*/  BSYNC B1 ;  /* 0x0000000000017941 */ /* 0x000fea0003800000 */
.L_x_43:
[----:B------:R-:W2:Y:S01]  /*13240*/  LDL.LU R13, [R1+0x4] ;  /* 0x00000400010d7983 */ /* 0x000ea20000300800 */
[----:B-----5:R-:W-:Y:S01]  /*13250*/  LOP3.LUT R12, R12, 0xff, RZ, 0xc0, !PT ;  /* 0x000000ff0c0c7812 */ /* 0x020fe200078ec0ff */
[----:B------:R-:W-:Y:S03]  /*13260*/  BSSY B1, `(.L_x_45) ;  /* 0x0000013000017945 */ /* 0x000fe60003800000 */
[----:B------:R-:W-:-:S05]  /*13270*/  F2FP.F16.E4M3.UNPACK_B R12, R12 ;  /* 0x0000000cff0c723e */ /* 0x000fca00020006ff */
[----:B------:R-:W-:-:S05]  /*13280*/  HADD2.F32 R12, -RZ, R12.H0_H0 ;  /* 0x2000000cff0c7230 */ /* 0x000fca0000004100 */
[----:B------:R-:W-:-:S04]  /*13290*/  FMUL R12, R12, R16 ;  /* 0x000000100c0c7220 */ /* 0x000fc80000400000 */
[----:B--2---:R-:W-:-:S05]  /*132a0*/  FFMA R12, R13, R2, R12 ;  /* 0x000000020d0c7223 */ /* 0x004fca000000000c */
[----:B------:R-:W-:-:S05]  /*132b0*/  F2FP.SATFINITE.E4M3.F32.PACK_AB_MERGE_C R12, RZ, R12, RZ ;  /* 0x0000000cff0c723e */ /* 0x000fca00048070ff */
[----:B------:R2:W-:Y:S02]  /*132c0*/  @!P1 STG.E.U8 desc[UR36][R10.64+0x1], R12 ;  /* 0x0000010c0a009986 */ /* 0x0005e4000c101124 */
[----:B--2---:R-:W-:-:S05]  /*132d0*/  IADD3 R12, P1, R17, 0x8, RZ ;  /* 0x00000008110c7810 */ /* 0x004fca0007f3e0ff */
[----:B------:R-:W-:-:S04]  /*132e0*/  IMAD.X R13, RZ, RZ, UR9, P1 ;  /* 0x00000009ff0d7e24 */ /* 0x000fc800088e06ff */
[----:B------:R-:W-:-:S04]  /*132f0*/  IMAD R13, R13, R18, RZ ;  /* 0x000000120d0d7224 */ /* 0x000fc800078e02ff */
[C---:B------:R-:W-:Y:S02]  /*13300*/  IMAD R152, R12.reuse, R19, R13 ;  /* 0x000000130c987224 */ /* 0x040fe400078e020d */
[----:B------:R-:W-:-:S03]  /*13310*/  IMAD.WIDE.U32 R12, R12, R18, R22 ;  /* 0x000000120c0c7225 */ /* 0x000fc600078e0016 */
[----:B------:R-:W-:-:S04]  /*13320*/  IADD3 R12, P1, R12, R20, RZ ;  /* 0x000000140c0c7210 */ /* 0x000fc80007f3e0ff */
[--C-:B------:R-:W-:Y:S02]  /*13330*/  IADD3.X R13, R21, R13, R152.reuse, P1, !PT ;  /* 0x0000000d150d7210 */ /* 0x100fe40000ffe498 */
[----:B------:R-:W-:Y:S02]  /*13340*/  ISETP.GE.AND P1, PT, R3, 0x9, PT ;  /* 0x000000090300780c */ /* 0x000fe40003f26270 */
[----:B------:R-:W-:Y:S02]  /*13350*/  PRMT R152, RZ, 0x7610, R152 ;  /* 0x00007610ff987816 */ /* 0x000fe40000000098 */
[----:B------:R-:W-:-:S13]  /*13360*/  ISETP.LT.OR P2, PT, R0, 0x1, !P1 ;  /* 0x000000010000780c */ /* 0x000fda0004f41670 */
[----:B------:R-:W-:Y:S05]  /*13370*/  @P2 BRA `(.L_x_46) ;  /* 0x0000000000042947 */ /* 0x000fea0003800000 */
[----:B------:R2:W5:Y:S02]  /*13380*/  LDG.E.U8 R152, desc[UR36][R12.64] ;  /* 0x000000240c987981 */ /* 0x000564000c1e1100 */
.L_x_46:
[----:B------:R-:W-:Y:S05]  /*13390*/  BSYNC B1 ;  /* 0x0000000000017941 */ /* 0x000fea0003800000 */
.L_x_45:
[----:B------:R-:W3:Y:S01]  /*133a0*/  LDL.LU R153, [R1+0x8] ;  /* 0x0000080001997983 */ /* 0x000ee20000300800 */
[----:B-----5:R-:W-:Y:S01]  /*133b0*/  LOP3.LUT R152, R152, 0xff, RZ, 0xc0, !PT ;  /* 0x000000ff98987812 */ /* 0x020fe200078ec0ff */
[----:B------:R-:W-:Y:S03]  /*133c0*/  BSSY B1, `(.L_x_47) ;  /* 0x000000b000017945 */ /* 0x000fe60003800000 */
[----:B------:R-:W-:-:S05]  /*133d0*/  F2FP.F16.E4M3.UNPACK_B R152, R152 ;  /* 0x00000098ff98723e */ /* 0x000fca00020006ff */
[----:B------:R-:W-:-:S05]  /*133e0*/  HADD2.F32 R152, -RZ, R152.H0_H0 ;  /* 0x20000098ff987230 */ /* 0x000fca0000004100 */
[----:B------:R-:W-:-:S04]  /*133f0*/  FMUL R152, R152, R16 ;  /* 0x0000001098987220 */ /* 0x000fc80000400000 */
[----:B---3--:R-:W-:-:S05]  /*13400*/  FFMA R152, R153, R2, R152 ;  /* 0x0000000299987223 */ /* 0x008fca0000000098 */
[----:B------:R-:W-:-:S05]  /*13410*/  F2FP.SATFINITE.E4M3.F32.PACK_AB_MERGE_C R152, RZ, R152, RZ ;  /* 0x00000098ff98723e */ /* 0x000fca00048070ff */
[----:B------:R3:W-:Y:S01]  /*13420*/  @!P2 STG.E.U8 desc[UR36][R8.64], R152 ;  /* 0x000000980800a986 */ /* 0x0007e2000c101124 */
[----:B------:R-:W-:Y:S02]  /*13430*/  ISETP.LT.OR P2, PT, R0, 0x2, !P1 ;  /* 0x000000020000780c */ /* 0x000fe40004f41670 */
[----:B---3--:R-:W-:-:S11]  /*13440*/  PRMT R152, RZ, 0x7610, R152 ;  /* 0x00007610ff987816 */ /* 0x008fd60000000098 */
[----:B------:R-:W-:Y:S05]  /*13450*/  @P2 BRA `(.L_x_48) ;  /* 0x0000000000042947 */ /* 0x000fea0003800000 */
[----:B------:R3:W5:Y:S02]  /*13460*/  LDG.E.U8 R152, desc[UR36][R12.64+0x1] ;  /* 0x000001240c987981 */ /* 0x000764000c1e1100 */
.L_x_48:
[----:B------:R-:W-:Y:S05]  /*13470*/  BSYNC B1 ;  /* 0x0000000000017941 */ /* 0x000fea0003800000 */
.L_x_47:
[----:B------:R-:W4:Y:S01]  /*13480*/  LDL.LU R153, [R1+0xc] ;  /* 0x00000c0001997983 */ /* 0x000f220000300800 */
[----:B-----5:R-:W-:Y:S01]  /*13490*/  LOP3.LUT R152, R152, 0xff, RZ, 0xc0, !PT ;  /* 0x000000ff98987812 */ /* 0x020fe200078ec0ff */
[----:B------:R-:W-:Y:S01]  /*134a0*/  BSSY B1, `(.L_x_49) ;  /* 0x000000b000017945 */ /* 0x000fe20003800000 */
[----:B------:R-:W-:Y:S02]  /*134b0*/  ISETP.LT.OR P3, PT, R0, 0x9, !P0 ;  /* 0x000000090000780c */ /* 0x000fe40004761670 */
[----:B------:R-:W-:-:S05]  /*134c0*/  F2FP.F16.E4M3.UNPACK_B R152, R152 ;  /* 0x00000098ff98723e */ /* 0x000fca00020006ff */
[----:B------:R-:W-:-:S05]  /*134d0*/  HADD2.F32 R152, -RZ, R152.H0_H0 ;  /* 0x20000098ff987230 */ /* 0x000fca0000004100 */
[----:B------:R-:W-:-:S04]  /*134e0*/  FMUL R152, R152, R16 ;  /* 0x0000001098987220 */ /* 0x000fc80000400000 */
[----:B----4-:R-:W-:-:S05]  /*134f0*/  FFMA R152, R153, R2, R152 ;  /* 0x0000000299987223 */ /* 0x010fca0000000098 */
[----:B------:R-:W-:-:S05]  /*13500*/  F2FP.SATFINITE.E4M3.F32.PACK_AB_MERGE_C R152, RZ, R152, RZ ;  /* 0x00000098ff98723e */ /* 0x000fca00048070ff */
[----:B------:R4:W-:Y:S02]  /*13510*/  @!P2 STG.E.U8 desc[UR36][R8.64+0x1], R152 ;  /* 0x000001980800a986 */ /* 0x0009e4000c101124 */
[----:B----4-:R-:W-:Y:S01]  /*13520*/  PRMT R152, RZ, 0x7610, R152 ;  /* 0x00007610ff987816 */ /* 0x010fe20000000098 */
[----:B------:R-:W-:Y:S06]  /*13530*/  @P3 BRA `(.L_x_50) ;  /* 0x0000000000043947 */ /* 0x000fec0003800000 */
[----:B------:R4:W5:Y:S02]  /*13540*/  LDG.E.U8 R152, desc[UR36][R14.64+0x8] ;  /* 0x000008240e987981 */ /* 0x000964000c1e1100 */
.L_x_50:
[----:B------:R-:W-:Y:S05]  /*13550*/  BSYNC B1 ;  /* 0x0000000000017941 */ /* 0x000fea0003800000 */
.L_x_49:
[----:B------:R-:W2:Y:S01]  /*13560*/  LDL.LU R153, [R1+0x10] ;  /* 0x0000100001997983 */ /* 0x000ea20000300800 */
[----:B-----5:R-:W-:Y:S01]  /*13570*/  LOP3.LUT R152, R152, 0xff, RZ, 0xc0, !PT ;  /* 0x000000ff98987812 */ /* 0x020fe200078ec0ff */
[----:B------:R-:W-:Y:S01]  /*13580*/  BSSY B1, `(.L_x_51) ;  /* 0x000000b000017945 */ /* 0x000fe20003800000 */
[----:B------:R-:W-:Y:S02]  /*13590*/  ISETP.LT.OR P2, PT, R0, 0xa, !P0 ;  /* 0x0000000a0000780c */ /* 0x000fe40004741670 */
[----:B------:R-:W-:-:S05]  /*135a0*/  F2FP.F16.E4M3.UNPACK_B R152, R152 ;  /* 0x00000098ff98723e */ /* 0x000fca00020006ff */
[----:B------:R-:W-:-:S05]  /*135b0*/  HADD2.F32 R152, -RZ, R152.H0_H0 ;  /* 0x20000098ff987230 */ /* 0x000fca0000004100 */
[----:B------:R-:W-:-:S04]  /*135c0*/  FMUL R152, R152, R16 ;  /* 0x0000001098987220 */ /* 0x000fc80000400000 */
[----:B--2---:R-:W-:-:S05]  /*135d0*/  FFMA R152, R153, R2, R152 ;  /* 0x0000000299987223 */ /* 0x004fca0000000098 */
[----:B------:R-:W-:-:S05]  /*135e0*/  F2FP.SATFINITE.E4M3.F32.PACK_AB_MERGE_C R152, RZ, R152, RZ ;  /* 0x00000098ff98723e */ /* 0x000fca00048070ff */
[----:B------:R2:W-:Y:S02]  /*135f0*/  @!P3 STG.E.U8 desc[UR36][R10.64+0x8], R152 ;  /* 0x000008980a00b986 */ /* 0x0005e4000c101124 */
[----:B--2---:R-:W-:Y:S01]  /*13600*/  PRMT R152, RZ, 0x7610, R152 ;  /* 0x00007610ff987816 */ /* 0x004fe20000000098 */
[----:B------:R-:W-:Y:S06]  /*13610*/  @P2 BRA `(.L_x_52) ;  /* 0x0000000000042947 */ /* 0x000fec0003800000 */
[----:B------:R2:W5:Y:S02]  /*13620*/  LDG.E.U8 R152, desc[UR36][R14.64+0x9] ;  /* 0x000009240e987981 */ /* 0x000564000c1e1100 */
.L_x_52:
[----:B------:R-:W-:Y:S05]  /*13630*/  BSYNC B1 ;  /* 0x0000000000017941 */ /* 0x000fea0003800000 */
.L_x_51:
[----:B------:R-:W3:Y:S01]  /*13640*/  LDL.LU R153, [R1+0x14] ;  /* 0x0000140001997983 */ /* 0x000ee20000300800 */
[----:B-----5:R-:W-:Y:S01]  /*13650*/  LOP3.LUT R152, R152, 0xff, RZ, 0xc0, !PT ;  /* 0x000000ff98987812 */ /* 0x020fe200078ec0ff */
[----:B------:R-:W-:Y:S01]  /*13660*/  BSSY B1, `(.L_x_53) ;  /* 0x000000b000017945 */ /* 0x000fe20003800000 */
[----:B------:R-:W-:Y:S02]  /*13670*/  ISETP.LT.OR P3, PT, R0, 0x9, !P1 ;  /* 0x000000090000780c */ /* 0x000fe40004f61670 */
[----:B------:R-:W-:-:S05]  /*13680*/  F2FP.F16.E4M3.UNPACK_B R152, R152 ;  /* 0x00000098ff98723e */ /* 0x000fca00020006ff */
[----:B------:R-:W-:-:S05]  /*13690*/  HADD2.F32 R152, -RZ, R152.H0_H0 ;  /* 0x20000098ff987230 */ /* 0x000fca0000004100 */
[----:B------:R-:W-:-:S04]  /*136a0*/  FMUL R152, R152, R16 ;  /* 0x0000001098987220 */ /* 0x000fc80000400000 */
[----:B---3--:R-:W-:-:S05]  /*136b0*/  FFMA R152, R153, R2, R152 ;  /* 0x0000000299987223 */ /* 0x008fca0000000098 */
[----:B------:R-:W-:-:S05]  /*136c0*/  F2FP.SATFINITE.E4M3.F32.PACK_AB_MERGE_C R152, RZ, R152, RZ ;  /* 0x00000098ff98723e */ /* 0x000fca00048070ff */
[----:B------:R3:W-:Y:S02]  /*136d0*/  @!P2 STG.E.U8 desc[UR36][R10.64+0x9], R152 ;  /* 0x000009980a00a986 */ /* 0x0007e4000c101124 */
[----:B---3--:R-:W-:Y:S01]  /*136e0*/  PRMT R152, RZ, 0x7610, R152 ;  /* 0x00007610ff987816 */ /* 0x008fe20000000098 */
[----:B------:R-:W-:Y:S06]  /*136f0*/  @P3 BRA `(.L_x_54) ;  /* 0x0000000000043947 */ /* 0x000fec0003800000 */
[----:B------:R3:W5:Y:S02]  /*13700*/  LDG.E.U8 R152, desc[UR36][R12.64+0x8] ;  /* 0x000008240c987981 */ /* 0x000764000c1e1100 */
.L_x_54:
[----:B------:R-:W-:Y:S05]  /*13710*/  BSYNC B1 ;  /* 0x0000000000017941 */ /* 0x000fea0003800000 */
.L_x_53:
        /* <DEDUP_REMOVED lines=13> */
.L_x_56:
[----:B------:R-:W-:Y:S05]  /*137f0*/  BSYNC B1 ;  /* 0x0000000000017941 */ /* 0x000fea0003800000 */
.L_x_55:
        /* <DEDUP_REMOVED lines=13> */
.L_x_58:
[----:B------:R-:W-:Y:S05]  /*138d0*/  BSYNC B1 ;  /* 0x0000000000017941 */ /* 0x000fea0003800000 */
.L_x_57:
        /* <DEDUP_REMOVED lines=13> */
.L_x_60:
[----:B------:R-:W-:Y:S05]  /*139b0*/  BSYNC B1 ;  /* 0x0000000000017941 */ /* 0x000fea0003800000 */
.L_x_59:
        /* <DEDUP_REMOVED lines=13> */
.L_x_62:
[----:B------:R-:W-:Y:S05]  /*13a90*/  BSYNC B1 ;  /* 0x0000000000017941 */ /* 0x000fea0003800000 */
.L_x_61:
        /* <DEDUP_REMOVED lines=13> */
.L_x_64:
[----:B------:R-:W-:Y:S05]  /*13b70*/  BSYNC B1 ;  /* 0x0000000000017941 */ /* 0x000fea0003800000 */
.L_x_63:
        /* <DEDUP_REMOVED lines=13> */
.L_x_66:
[----:B------:R-:W-:Y:S05]  /*13c50*/  BSYNC B1 ;  /* 0x0000000000017941 */ /* 0x000fea0003800000 */
.L_x_65:
        /* <DEDUP_REMOVED lines=13> */
.L_x_68:
[----:B------:R-:W-:Y:S05]  /*13d30*/  BSYNC B1 ;  /* 0x0000000000017941 */ /* 0x000fea0003800000 */
.L_x_67:
        /* <DEDUP_REMOVED lines=13> */
.L_x_70:
[----:B------:R-:W-:Y:S05]  /*13e10*/  BSYNC B1 ;  /* 0x0000000000017941 */ /* 0x000fea0003800000 */
.L_x_69:
        /* <DEDUP_REMOVED lines=13> */
.L_x_72:
[----:B------:R-:W-:Y:S05]  /*13ef0*/  BSYNC B1 ;  /* 0x0000000000017941 */ /* 0x000fea0003800000 */
.L_x_71:
        /* <DEDUP_REMOVED lines=13> */
.L_x_74:
[----:B------:R-:W-:Y:S05]  /*13fd0*/  BSYNC B1 ;  /* 0x0000000000017941 */ /* 0x000fea0003800000 */
.L_x_73:
        /* <DEDUP_REMOVED lines=13> */
.L_x_76:
[----:B------:R-:W-:Y:S05]  /*140b0*/  BSYNC B1 ;  /* 0x0000000000017941 */ /* 0x000fea0003800000 */
.L_x_75:
        /* <DEDUP_REMOVED lines=13> */
.L_x_78:
[----:B------:R-:W-:Y:S05]  /*14190*/  BSYNC B1 ;  /* 0x0000000000017941 */ /* 0x000fea0003800000 */
.L_x_77:
        /* <DEDUP_REMOVED lines=13> */
.L_x_80:
[----:B------:R-:W-:Y:S05]  /*14270*/  BSYNC B1 ;  /* 0x0000000000017941 */ /* 0x000fea0003800000 */
.L_x_79:
        /* <DEDUP_REMOVED lines=13> */
.L_x_82:
[----:B------:R-:W-:Y:S05]  /*14350*/  BSYNC B1 ;  /* 0x0000000000017941 */ /* 0x000fea0003800000 */
.L_x_81:
        /* <DEDUP_REMOVED lines=13> */
.L_x_84:
[----:B------:R-:W-:Y:S05]  /*14430*/  BSYNC B1 ;  /* 0x0000000000017941 */ /* 0x000fea0003800000 */
.L_x_83:
        /* <DEDUP_REMOVED lines=13> */
.L_x_86:
[----:B------:R-:W-:Y:S05]  /*14510*/  BSYNC B1 ;  /* 0x0000000000017941 */ /* 0x000fea0003800000 */
.L_x_85:
        /* <DEDUP_REMOVED lines=8> */
[----:B------:R-:W-:Y:S02]  /*145a0*/  F2FP.SATFINITE.E4M3.F32.PACK_AB_MERGE_C R153, RZ, R152, RZ ;  /* 0x00000098ff99723e */ /* 0x000fe400048070ff */
[----:B------:R-:W-:-:S03]  /*145b0*/  PRMT R152, RZ, 0x7610, R152 ;  /* 0x00007610ff987816 */ /* 0x000fc60000000098 */
[----:B------:R2:W-:Y:S01]  /*145c0*/  @!P3 STG.E.U8 desc[UR36][R8.64+0x28], R153 ;  /* 0x000028990800b986 */ /* 0x0005e2000c101124 */
[----:B------:R-:W-:Y:S05]  /*145d0*/  @P2 BRA `(.L_x_88) ;  /* 0x0000000000042947 */ /* 0x000fea0003800000 */
[----:B------:R0:W5:Y:S02]  /*145e0*/  LDG.E.U8 R152, desc[UR36][R12.64+0x29] ;  /* 0x000029240c987981 */ /* 0x000164000c1e1100 */
.L_x_88:
[----:B------:R-:W-:Y:S05]  /*145f0*/  BSYNC B1 ;  /* 0x0000000000017941 */ /* 0x000fea0003800000 */
.L_x_87:
[----:B--2---:R-:W2:Y:S01]  /*14600*/  LDL.LU R153, [R1+0x5c] ;  /* 0x00005c0001997983 */ /* 0x004ea20000300800 */
        /* <DEDUP_REMOVED lines=12> */
.L_x_90:
[----:B------:R-:W-:Y:S05]  /*146d0*/  BSYNC B1 ;  /* 0x0000000000017941 */ /* 0x000fea0003800000 */
.L_x_89:
        /* <DEDUP_REMOVED lines=13> */
.L_x_92:
[----:B------:R-:W-:Y:S05]  /*147b0*/  BSYNC B1 ;  /* 0x0000000000017941 */ /* 0x000fea0003800000 */
.L_x_91:
        /* <DEDUP_REMOVED lines=13> */
.L_x_94:
[----:B------:R-:W-:Y:S05]  /*14890*/  BSYNC B1 ;  /* 0x0000000000017941 */ /* 0x000fea0003800000 */
.L_x_93:
        /* <DEDUP_REMOVED lines=13> */
.L_x_96:
[----:B------:R-:W-:Y:S05]  /*14970*/  BSYNC B1 ;  /* 0x0000000000017941 */ /* 0x000fea0003800000 */
.L_x_95:
        /* <DEDUP_REMOVED lines=13> */
.L_x_98:
[----:B------:R-:W-:Y:S05]  /*14a50*/  BSYNC B1 ;  /* 0x0000000000017941 */ /* 0x000fea0003800000 */
.L_x_97:
        /* <DEDUP_REMOVED lines=13> */
.L_x_100:
[----:B------:R-:W-:Y:S05]  /*14b30*/  BSYNC B1 ;  /* 0x0000000000017941 */ /* 0x000fea0003800000 */
.L_x_99:
        /* <DEDUP_REMOVED lines=13> */
.L_x_102:
[----:B------:R-:W-:Y:S05]  /*14c10*/  BSYNC B1 ;  /* 0x0000000000017941 */ /* 0x000fea0003800000 */
.L_x_101:
        /* <DEDUP_REMOVED lines=13> */
.L_x_104:
[----:B------:R-:W-:Y:S05]  /*14cf0*/  BSYNC B1 ;  /* 0x0000000000017941 */ /* 0x000fea0003800000 */
.L_x_103:
        /* <DEDUP_REMOVED lines=13> */
.L_x_106:
[----:B------:R-:W-:Y:S05]  /*14dd0*/  BSYNC B1 ;  /* 0x0000000000017941 */ /* 0x000fea0003800000 */
.L_x_105:
        /* <DEDUP_REMOVED lines=13> */
.L_x_108:
[----:B------:R-:W-:Y:S05]  /*14eb0*/  BSYNC B1 ;  /* 0x0000000000017941 */ /* 0x000fea0003800000 */
.L_x_107:
        /* <DEDUP_REMOVED lines=13> */
.L_x_110:
[----:B------:R-:W-:Y:S05]  /*14f90*/  BSYNC B1 ;  /* 0x0000000000017941 */ /* 0x000fea0003800000 */
.L_x_109:
        /* <DEDUP_REMOVED lines=13> */
.L_x_112:
[----:B------:R-:W-:Y:S05]  /*15070*/  BSYNC B1 ;  /* 0x0000000000017941 */ /* 0x000fea0003800000 */
.L_x_111:
        /* <DEDUP_REMOVED lines=13> */
.L_x_114:
[----:B------:R-:W-:Y:S05]  /*15150*/  BSYNC B1 ;  /* 0x0000000000017941 */ /* 0x000fea0003800000 */
.L_x_113:
        /* <DEDUP_REMOVED lines=13> */
.L_x_116:
[----:B------:R-:W-:Y:S05]  /*15230*/  BSYNC B1 ;  /* 0x0000000000017941 */ /* 0x000fea0003800000 */
.L_x_115:
        /* <DEDUP_REMOVED lines=13> */
.L_x_118:
[----:B------:R-:W-:Y:S05]  /*15310*/  BSYNC B1 ;  /* 0x0000000000017941 */ /* 0x000fea0003800000 */
.L_x_117:
        /* <DEDUP_REMOVED lines=13> */
.L_x_120:
[----:B------:R-:W-:Y:S05]  /*153f0*/  BSYNC B1 ;  /* 0x0000000000017941 */ /* 0x000fea0003800000 */
.L_x_119:
        /* <DEDUP_REMOVED lines=13> */
.L_x_122:
[----:B------:R-:W-:Y:S05]  /*154d0*/  BSYNC B1 ;  /* 0x0000000000017941 */ /* 0x000fea0003800000 */
.L_x_121:
        /* <DEDUP_REMOVED lines=13> */
.L_x_124:
[----:B------:R-:W-:Y:S05]  /*155b0*/  BSYNC B1 ;  /* 0x0000000000017941 */ /* 0x000fea0003800000 */
.L_x_123:
        /* <DEDUP_REMOVED lines=13> */
.L_x_126:
[----:B------:R-:W-:Y:S05]  /*15690*/  BSYNC B1 ;  /* 0x0000000000017941 */ /* 0x000fea0003800000 */
.L_x_125:
        /* <DEDUP_REMOVED lines=13> */
.L_x_128:
[----:B------:R-:W-:Y:S05]  /*15770*/  BSYNC B1 ;  /* 0x0000000000017941 */ /* 0x000fea0003800000 */
.L_x_127:
        /* <DEDUP_REMOVED lines=13> */
.L_x_130:
[----:B------:R-:W-:Y:S05]  /*15850*/  BSYNC B1 ;  /* 0x0000000000017941 */ /* 0x000fea0003800000 */
.L_x_129:
        /* <DEDUP_REMOVED lines=13> */
.L_x_132:
[----:B------:R-:W-:Y:S05]  /*15930*/  BSYNC B1 ;  /* 0x0000000000017941 */ /* 0x000fea0003800000 */
.L_x_131:
        /* <DEDUP_REMOVED lines=13> */
.L_x_134:
[----:B------:R-:W-:Y:S05]  /*15a10*/  BSYNC B1 ;  /* 0x0000000000017941 */ /* 0x000fea0003800000 */
.L_x_133:
[----:B------:R-:W3:Y:S01]  /*15a20*/  LDL.LU R154, [R1+0xb8] ;  /* 0x0000b800019a7983 */ /* 0x000ee20000300800 */
[----:B-----5:R-:W-:Y:S01]  /*15a30*/  LOP3.LUT R152, R152, 0xff, RZ, 0xc0, !PT ;  /* 0x000000ff98987812 */ /* 0x020fe200078ec0ff */
[----:B------:R-:W-:Y:S01]  /*15a40*/  BSSY B1, `(.L_x_135) ;  /* 0x000000b000017945 */ /* 0x000fe20003800000 */
[----:B------:R-:W-:Y:S02]  /*15a50*/  ISETP.LT.OR P2, PT, R0, 0x5a, !P1 ;  /* 0x0000005a0000780c */ /* 0x000fe40004f41670 */
[----:B------:R-:W-:-:S05]  /*15a60*/  F2FP.F16.E4M3.UNPACK_B R152, R152 ;  /* 0x00000098ff98723e */ /* 0x000fca00020006ff */
[----:B--2---:R-:W-:Y:S01]  /*15a70*/  HADD2.F32 R153, -RZ, R152.H0_H0 ;  /* 0x20000098ff997230 */ /* 0x004fe20000004100 */
[----:B------:R-:W-:-:S04]  /*15a80*/  PRMT R152, RZ, 0x7610, R152 ;  /* 0x00007610ff987816 */ /* 0x000fc80000000098 */
[----:B------:R-:W-:-:S04]  /*15a90*/  FMUL R153, R153, R16 ;  /* 0x0000001099997220 */ /* 0x000fc80000400000 */
[----:B---3--:R-:W-:-:S05]  /*15aa0*/  FFMA R153, R154, R2, R153 ;  /* 0x000000029a997223 */ /* 0x008fca0000000099 */
[----:B------:R-:W-:-:S05]  /*15ab0*/  F2FP.SATFINITE.E4M3.F32.PACK_AB_MERGE_C R153, RZ, R153, RZ ;  /* 0x00000099ff99723e */ /* 0x000fca00048070ff */
[----:B------:R2:W-:Y:S01]  /*15ac0*/  @!P3 STG.E.U8 desc[UR36][R8.64+0x58], R153 ;  /* 0x000058990800b986 */ /* 0x0005e2000c101124 */
[----:B------:R-:W-:Y:S05]  /*15ad0*/  @P2 BRA `(.L_x_136) ;  /* 0x0000000000042947 */ /* 0x000fea0003800000 */
[----:B------:R3:W5:Y:S02]  /*15ae0*/  LDG.E.U8 R152, desc[UR36][R12.64+0x59] ;  /* 0x000059240c987981 */ /* 0x000764000c1e1100 */
.L_x_136:
[----:B------:R-:W-:Y:S05]  /*15af0*/  BSYNC B1 ;  /* 0x0000000000017941 */ /* 0x000fea0003800000 */
.L_x_135:
[----:B------:R-:W4:Y:S01]  /*15b00*/  LDL.LU R154, [R1+0xbc] ;  /* 0x0000bc00019a7983 */ /* 0x000f220000300800 */
[----:B-----5:R-:W-:Y:S01]  /*15b10*/  LOP3.LUT R152, R152, 0xff, RZ, 0xc0, !PT ;  /* 0x000000ff98987812 */ /* 0x020fe200078ec0ff */
[----:B------:R-:W-:Y:S01]  /*15b20*/  BSSY B1, `(.L_x_137) ;  /* 0x000000b000017945 */ /* 0x000fe20003800000 */
[----:B------:R-:W-:Y:S02]  /*15b30*/  ISETP.LT.OR P3, PT, R0, 0x61, !P0 ;  /* 0x000000610000780c */ /* 0x000fe40004761670 */
[----:B------:R-:W-:-:S05]  /*15b40*/  F2FP.F16.E4M3.UNPACK_B R152, R152 ;  /* 0x00000098ff98723e */ /* 0x000fca00020006ff */
[----:B--2---:R-:W-:Y:S01]  /*15b50*/  HADD2.F32 R153, -RZ, R152.H0_H0 ;  /* 0x20000098ff997230 */ /* 0x004fe20000004100 */
[----:B------:R-:W-:-:S04]  /*15b60*/  PRMT R152, RZ, 0x7610, R152 ;  /* 0x00007610ff987816 */ /* 0x000fc80000000098 */
[----:B------:R-:W-:-:S04]  /*15b70*/  FMUL R153, R153, R16 ;  /* 0x0000001099997220 */ /* 0x000fc80000400000 */
[----:B----4-:R-:W-:-:S05]  /*15b80*/  FFMA R153, R154, R2, R153 ;  /* 0x000000029a997223 */ /* 0x010fca0000000099 */
[----:B------:R-:W-:-:S05]  /*15b90*/  F2FP.SATFINITE.E4M3.F32.PACK_AB_MERGE_C R153, RZ, R153, RZ ;  /* 0x00000099ff99723e */ /* 0x000fca00048070ff */
[----:B------:R2:W-:Y:S01]  /*15ba0*/  @!P2 STG.E.U8 desc[UR36][R8.64+0x59], R153 ;  /* 0x000059990800a986 */ /* 0x0005e2000c101124 */
[----:B------:R-:W-:Y:S05]  /*15bb0*/  @P3 BRA `(.L_x_138) ;  /* 0x0000000000043947 */ /* 0x000fea0003800000 */
[----:B------:R4:W5:Y:S02]  /*15bc0*/  LDG.E.U8 R152, desc[UR36][R14.64+0x60] ;  /* 0x000060240e987981 */ /* 0x000964000c1e1100 */
.L_x_138:
[----:B------:R-:W-:Y:S05]  /*15bd0*/  BSYNC B1 ;  /* 0x0000000000017941 */ /* 0x000fea0003800000 */
.L_x_137:
        /* <DEDUP_REMOVED lines=13> */
.L_x_140:
[----:B------:R-:W-:Y:S05]  /*15cb0*/  BSYNC B1 ;  /* 0x0000000000017941 */ /* 0x000fea0003800000 */
.L_x_139:
        /* <DEDUP_REMOVED lines=13> */
.L_x_142:
[----:B------:R-:W-:Y:S05]  /*15d90*/  BSYNC B1 ;  /* 0x0000000000017941 */ /* 0x000fea0003800000 */
.L_x_141:
        /* <DEDUP_REMOVED lines=13> */
.L_x_144:
[----:B------:R-:W-:Y:S05]  /*15e70*/  BSYNC B1 ;  /* 0x0000000000017941 */ /* 0x000fea0003800000 */
.L_x_143:
        /* <DEDUP_REMOVED lines=13> */
.L_x_146:
[----:B------:R-:W-:Y:S05]  /*15f50*/  BSYNC B1 ;  /* 0x0000000000017941 */ /* 0x000fea0003800000 */
.L_x_145:
        /* <DEDUP_REMOVED lines=13> */
.L_x_148:
[----:B------:R-:W-:Y:S05]  /*16030*/  BSYNC B1 ;  /* 0x0000000000017941 */ /* 0x000fea0003800000 */
.L_x_147:
        /* <DEDUP_REMOVED lines=13> */
.L_x_150:
[----:B------:R-:W-:Y:S05]  /*16110*/  BSYNC B1 ;  /* 0x0000000000017941 */ /* 0x000fea0003800000 */
.L_x_149:
        /* <DEDUP_REMOVED lines=13> */
.L_x_152:
[----:B------:R-:W-:Y:S05]  /*161f0*/  BSYNC B1 ;  /* 0x0000000000017941 */ /* 0x000fea0003800000 */
.L_x_151:
        /* <DEDUP_REMOVED lines=13> */
.L_x_154:
[----:B------:R-:W-:Y:S05]  /*162d0*/  BSYNC B1 ;  /* 0x0000000000017941 */ /* 0x000fea0003800000 */
.L_x_153:
        /* <DEDUP_REMOVED lines=13> */
.L_x_156:
[----:B------:R-:W-:Y:S05]  /*163b0*/  BSYNC B1 ;  /* 0x0000000000017941 */ /* 0x000fea0003800000 */
.L_x_155:
        /* <DEDUP_REMOVED lines=13> */
.L_x_158:
[----:B------:R-:W-:Y:S05]  /*16490*/  BSYNC B1 ;  /* 0x0000000000017941 */ /* 0x000fea0003800000 */
.L_x_157:
        /* <DEDUP_REMOVED lines=13> */
.L_x_160:
[----:B------:R-:W-:Y:S05]  /*16570*/  BSYNC B1 ;  /* 0x0000000000017941 */ /* 0x000fea0003800000 */
.L_x_159:
        /* <DEDUP_REMOVED lines=13> */
.L_x_162:
[----:B------:R-:W-:Y:S05]  /*16650*/  BSYNC B1 ;  /* 0x0000000000017941 */ /* 0x000fea0003800000 */
.L_x_161:
        /* <DEDUP_REMOVED lines=13> */
.L_x_164:
[----:B------:R-:W-:Y:S05]  /*16730*/  BSYNC B1 ;  /* 0x0000000000017941 */ /* 0x000fea0003800000 */
.L_x_163:
        /* <DEDUP_REMOVED lines=13> */
.L_x_166:
[----:B------:R-:W-:Y:S05]  /*16810*/  BSYNC B1 ;  /* 0x0000000000017941 */ /* 0x000fea0003800000 */
.L_x_165:
        /* <DEDUP_REMOVED lines=13> */
.L_x_168:
[----:B------:R-:W-:Y:S05]  /*168f0*/  BSYNC B1 ;  /* 0x0000000000017941 */ /* 0x000fea0003800000 */
.L_x_167:
        /* <DEDUP_REMOVED lines=13> */
.L_x_170:
[----:B------:R-:W-:Y:S05]  /*169d0*/  BSYNC B1 ;  /* 0x0000000000017941 */ /* 0x000fea0003800000 */
.L_x_169:
        /* <DEDUP_REMOVED lines=13> */
.L_x_172:
[----:B------:R-:W-:Y:S05]  /*16ab0*/  BSYNC B1 ;  /* 0x0000000000017941 */ /* 0x000fea0003800000 */
.L_x_171:
        /* <DEDUP_REMOVED lines=13> */
.L_x_174:
[----:B------:R-:W-:Y:S05]  /*16b90*/  BSYNC B1 ;  /* 0x0000000000017941 */ /* 0x000fea0003800000 */
.L_x_173:
        /* <DEDUP_REMOVED lines=13> */
.L_x_176:
[----:B------:R-:W-:Y:S05]  /*16c70*/  BSYNC B1 ;  /* 0x0000000000017941 */ /* 0x000fea0003800000 */
.L_x_175:
        /* <DEDUP_REMOVED lines=13> */
.L_x_178:
[----:B------:R-:W-:Y:S05]  /*16d50*/  BSYNC B1 ;  /* 0x0000000000017941 */ /* 0x000fea0003800000 */
.L_x_177:
        /* <DEDUP_REMOVED lines=13> */
.L_x_180:
[----:B------:R-:W-:Y:S05]  /*16e30*/  BSYNC B1 ;  /* 0x0000000000017941 */ /* 0x000fea0003800000 */
.L_x_179:
        /* <DEDUP_REMOVED lines=13> */
.L_x_182:
[----:B------:R-:W-:Y:S05]  /*16f10*/  BSYNC B1 ;  /* 0x0000000000017941 */ /* 0x000fea0003800000 */
.L_x_181:
        /* <DEDUP_REMOVED lines=13> */
.L_x_184:
[----:B------:R-:W-:Y:S05]  /*16ff0*/  BSYNC B1 ;  /* 0x0000000000017941 */ /* 0x000fea0003800000 */
.L_x_183:
        /* <DEDUP_REMOVED lines=13> */
.L_x_186:
[----:B------:R-:W-:Y:S05]  /*170d0*/  BSYNC B1 ;  /* 0x0000000000017941 */ /* 0x000fea0003800000 */
.L_x_185:
        /* <DEDUP_REMOVED lines=13> */
.L_x_188:
[----:B------:R-:W-:Y:S05]  /*171b0*/  BSYNC B1 ;  /* 0x0000000000017941 */ /* 0x000fea0003800000 */
.L_x_187:
        /* <DEDUP_REMOVED lines=13> */
.L_x_190:
[----:B------:R-:W-:Y:S05]  /*17290*/  BSYNC B1 ;  /* 0x0000000000017941 */ /* 0x000fea0003800000 */
.L_x_189:
        /* <DEDUP_REMOVED lines=13> */
.L_x_192:
[----:B------:R-:W-:Y:S05]  /*17370*/  BSYNC B1 ;  /* 0x0000000000017941 */ /* 0x000fea0003800000 */
.L_x_191:
        /* <DEDUP_REMOVED lines=13> */
.L_x_194:
[----:B------:R-:W-:Y:S05]  /*17450*/  BSYNC B1 ;  /* 0x0000000000017941 */ /* 0x000fea0003800000 */
.L_x_193:
        /* <DEDUP_REMOVED lines=13> */
.L_x_196:
[----:B------:R-:W-:Y:S05]  /*17530*/  BSYNC B1 ;  /* 0x0000000000017941 */ /* 0x000fea0003800000 */
.L_x_195:
        /* <DEDUP_REMOVED lines=13> */
.L_x_198:
[----:B------:R-:W-:Y:S05]  /*17610*/  BSYNC B1 ;  /* 0x0000000000017941 */ /* 0x000fea0003800000 */
.L_x_197:
        /* <DEDUP_REMOVED lines=13> */
.L_x_200:
[----:B------:R-:W-:Y:S05]  /*176f0*/  BSYNC B1 ;  /* 0x0000000000017941 */ /* 0x000fea0003800000 */
.L_x_199:
        /* <DEDUP_REMOVED lines=13> */
.L_x_202:
[----:B------:R-:W-:Y:S05]  /*177d0*/  BSYNC B1 ;  /* 0x0000000000017941 */ /* 0x000fea0003800000 */
.L_x_201:
        /* <DEDUP_REMOVED lines=13> */
.L_x_204:
[----:B------:R-:W-:Y:S05]  /*178b0*/  BSYNC B1 ;  /* 0x0000000000017941 */ /* 0x000fea0003800000 */
.L_x_203:
        /* <DEDUP_REMOVED lines=13> */
.L_x_206:
[----:B------:R-:W-:Y:S05]  /*17990*/  BSYNC B1 ;  /* 0x0000000000017941 */ /* 0x000fea0003800000 */
.L_x_205:
        /* <DEDUP_REMOVED lines=13> */
.L_x_208:
[----:B------:R-:W-:Y:S05]  /*17a70*/  BSYNC B1 ;  /* 0x0000000000017941 */ /* 0x000fea0003800000 */
.L_x_207:
        /* <DEDUP_REMOVED lines=13> */
.L_x_210:
[----:B------:R-:W-:Y:S05]  /*17b50*/  BSYNC B1 ;  /* 0x0000000000017941 */ /* 0x000fea0003800000 */
.L_x_209:
        /* <DEDUP_REMOVED lines=13> */
.L_x_212:
[----:B------:R-:W-:Y:S05]  /*17c30*/  BSYNC B1 ;  /* 0x0000000000017941 */ /* 0x000fea0003800000 */
.L_x_211:
        /* <DEDUP_REMOVED lines=13> */
.L_x_214:
[----:B------:R-:W-:Y:S05]  /*17d10*/  BSYNC B1 ;  /* 0x0000000000017941 */ /* 0x000fea0003800000 */
.L_x_213:
        /* <DEDUP_REMOVED lines=13> */
.L_x_216:
[----:B------:R-:W-:Y:S05]  /*17df0*/  BSYNC B1 ;  /* 0x0000000000017941 */ /* 0x000fea0003800000 */
.L_x_215:
        /* <DEDUP_REMOVED lines=13> */
.L_x_218:
[----:B------:R-:W-:Y:S05]  /*17ed0*/  BSYNC B1 ;  /* 0x0000000000017941 */ /* 0x000fea0003800000 */
.L_x_217:
        /* <DEDUP_REMOVED lines=13> */
.L_x_220:
[----:B------:R-:W-:Y:S05]  /*17fb0*/  BSYNC B1 ;  /* 0x0000000000017941 */ /* 0x000fea0003800000 */
.L_x_219:
        /* <DEDUP_REMOVED lines=13> */
.L_x_222:
[----:B------:R-:W-:Y:S05]  /*18090*/  BSYNC B1 ;  /* 0x0000000000017941 */ /* 0x000fea0003800000 */
.L_x_221:
        /* <DEDUP_REMOVED lines=13> */
.L_x_224:
[----:B------:R-:W-:Y:S05]  /*18170*/  BSYNC B1 ;  /* 0x0000000000017941 */ /* 0x000fea0003800000 */
.L_x_223:
        /* <DEDUP_REMOVED lines=13> */
.L_x_226:
[----:B------:R-:W-:Y:S05]  /*18250*/  BSYNC B1 ;  /* 0x0000000000017941 */ /* 0x000fea0003800000 */
.L_x_225:
        /* <DEDUP_REMOVED lines=13> */
.L_x_228:
[----:B------:R-:W-:Y:S05]  /*18330*/  BSYNC B1 ;  /* 0x0000000000017941 */ /* 0x000fea0003800000 */
.L_x_227:
        /* <DEDUP_REMOVED lines=13> */
.L_x_230:
[----:B------:R-:W-:Y:S05]  /*18410*/  BSYNC B1 ;  /* 0x0000000000017941 */ /* 0x000fea0003800000 */
.L_x_229:
        /* <DEDUP_REMOVED lines=13> */
.L_x_232:
[----:B------:R-:W-:Y:S05]  /*184f0*/  BSYNC B1 ;  /* 0x0000000000017941 */ /* 0x000fea0003800000 */
.L_x_231:
        /* <DEDUP_REMOVED lines=13> */
.L_x_234:
[----:B------:R-:W-:Y:S05]  /*185d0*/  BSYNC B1 ;  /* 0x0000000000017941 */ /* 0x000fea0003800000 */
.L_x_233:
        /* <DEDUP_REMOVED lines=13> */
.L_x_236:
[----:B------:R-:W-:Y:S05]  /*186b0*/  BSYNC B1 ;  /* 0x0000000000017941 */ /* 0x000fea0003800000 */
.L_x_235:
        /* <DEDUP_REMOVED lines=13> */
.L_x_238:
[----:B------:R-:W-:Y:S05]  /*18790*/  BSYNC B1 ;  /* 0x0000000000017941 */ /* 0x000fea0003800000 */
.L_x_237:
        /* <DEDUP_REMOVED lines=13> */
.L_x_240:
[----:B------:R-:W-:Y:S05]  /*18870*/  BSYNC B1 ;  /* 0x0000000000017941 */ /* 0x000fea0003800000 */
.L_x_239:
        /* <DEDUP_REMOVED lines=13> */
.L_x_242:
[----:B------:R-:W-:Y:S05]  /*18950*/  BSYNC B1 ;  /* 0x0000000000017941 */ /* 0x000fea0003800000 */
.L_x_241:
        /* <DEDUP_REMOVED lines=13> */
.L_x_244:
[----:B------:R-:W-:Y:S05]  /*18a30*/  BSYNC B1 ;  /* 0x0000000000017941 */ /* 0x000fea0003800000 */
.L_x_243:
        /* <DEDUP_REMOVED lines=13> */
.L_x_246:
[----:B------:R-:W-:Y:S05]  /*18b10*/  BSYNC B1 ;  /* 0x0000000000017941 */ /* 0x000fea0003800000 */
.L_x_245:
        /* <DEDUP_REMOVED lines=13> */
.L_x_248:
[----:B------:R-:W-:Y:S05]  /*18bf0*/  BSYNC B1 ;  /* 0x0000000000017941 */ /* 0x000fea0003800000 */
.L_x_247:
        /* <DEDUP_REMOVED lines=13> */
.L_x_250:
[----:B------:R-:W-:Y:S05]  /*18cd0*/  BSYNC B1 ;  /* 0x0000000000017941 */ /* 0x000fea0003800000 */
.L_x_249:
        /* <DEDUP_REMOVED lines=13> */
.L_x_252:
[----:B------:R-:W-:Y:S05]  /*18db0*/  BSYNC B1 ;  /* 0x0000000000017941 */ /* 0x000fea0003800000 */
.L_x_251:
        /* <DEDUP_REMOVED lines=13> */
.L_x_254:
[----:B------:R-:W-:Y:S05]  /*18e90*/  BSYNC B1 ;  /* 0x0000000000017941 */ /* 0x000fea0003800000 */
.L_x_253:
        /* <DEDUP_REMOVED lines=13> */
.L_x_256:
[----:B------:R-:W-:Y:S05]  /*18f70*/  BSYNC B1 ;  /* 0x0000000000017941 */ /* 0x000fea0003800000 */
.L_x_255:
        /* <DEDUP_REMOVED lines=13> */
.L_x_258:
[----:B------:R-:W-:Y:S05]  /*19050*/  BSYNC B1 ;  /* 0x0000000000017941 */ /* 0x000fea0003800000 */
.L_x_257:
        /* <DEDUP_REMOVED lines=13> */
.L_x_260:
[----:B------:R-:W-:Y:S05]  /*19130*/  BSYNC B1 ;  /* 0x0000000000017941 */ /* 0x000fea0003800000 */
.L_x_259:
        /* <DEDUP_REMOVED lines=13> */
.L_x_262:
[----:B------:R-:W-:Y:S05]  /*19210*/  BSYNC B1 ;  /* 0x0000000000017941 */ /* 0x000fea0003800000 */
.L_x_261:
        /* <DEDUP_REMOVED lines=13> */
.L_x_264:
[----:B------:R-:W-:Y:S05]  /*192f0*/  BSYNC B1 ;  /* 0x0000000000017941 */ /* 0x000fea0003800000 */
.L_x_263:
        /* <DEDUP_REMOVED lines=13> */
.L_x_266:
[----:B------:R-:W-:Y:S05]  /*193d0*/  BSYNC B1 ;  /* 0x0000000000017941 */ /* 0x000fea0003800000 */
.L_x_265:
        /* <DEDUP_REMOVED lines=13> */
.L_x_268:
[----:B------:R-:W-:Y:S05]  /*194b0*/  BSYNC B1 ;  /* 0x0000000000017941 */ /* 0x000fea0003800000 */
.L_x_267:
        /* <DEDUP_REMOVED lines=13> */
.L_x_270:
[----:B------:R-:W-:Y:S05]  /*19590*/  BSYNC B1 ;  /* 0x0000000000017941 */ /* 0x000fea0003800000 */
.L_x_269:
        /* <DEDUP_REMOVED lines=13> */
.L_x_272:
[----:B------:R-:W-:Y:S05]  /*19670*/  BSYNC B1 ;  /* 0x0000000000017941 */ /* 0x000fea0003800000 */
.L_x_271:
        /* <DEDUP_REMOVED lines=13> */
.L_x_274:
[----:B------:R-:W-:Y:S05]  /*19750*/  BSYNC B1 ;  /* 0x0000000000017941 */ /* 0x000fea0003800000 */
.L_x_273:
        /* <DEDUP_REMOVED lines=13> */
.L_x_276:
[----:B------:R-:W-:Y:S05]  /*19830*/  BSYNC B1 ;  /* 0x0000000000017941 */ /* 0x000fea0003800000 */
.L_x_275:
        /* <DEDUP_REMOVED lines=13> */
.L_x_278:
[----:B------:R-:W-:Y:S05]  /*19910*/  BSYNC B1 ;  /* 0x0000000000017941 */ /* 0x000fea0003800000 */
.L_x_277:
        /* <DEDUP_REMOVED lines=13> */
.L_x_280:
[----:B------:R-:W-:Y:S05]  /*199f0*/  BSYNC B1 ;  /* 0x0000000000017941 */ /* 0x000fea0003800000 */
.L_x_279:
        /* <DEDUP_REMOVED lines=13> */
.L_x_282:
[----:B------:R-:W-:Y:S05]  /*19ad0*/  BSYNC B1 ;  /* 0x0000000000017941 */ /* 0x000fea0003800000 */
.L_x_281:
        /* <DEDUP_REMOVED lines=13> */
.L_x_284:
[----:B------:R-:W-:Y:S05]  /*19bb0*/  BSYNC B1 ;  /* 0x0000000000017941 */ /* 0x000fea0003800000 */
.L_x_283:
        /* <DEDUP_REMOVED lines=13> */
.L_x_286:
[----:B------:R-:W-:Y:S05]  /*19c90*/  BSYNC B1 ;  /* 0x0000000000017941 */ /* 0x000fea0003800000 */
.L_x_285:
        /* <DEDUP_REMOVED lines=13> */
.L_x_288:
[----:B------:R-:W-:Y:S05]  /*19d70*/  BSYNC B1 ;  /* 0x0000000000017941 */ /* 0x000fea0003800000 */
.L_x_287:
        /* <DEDUP_REMOVED lines=13> */
.L_x_290:
[----:B------:R-:W-:Y:S05]  /*19e50*/  BSYNC B1 ;  /* 0x0000000000017941 */ /* 0x000fea0003800000 */
.L_x_289:
        /* <DEDUP_REMOVED lines=13> */
.L_x_292:
[----:B------:R-:W-:Y:S05]  /*19f30*/  BSYNC B1 ;  /* 0x0000000000017941 */ /* 0x000fea0003800000 */
.L_x_291:
[----:B--2---:R-:W2:Y:S01]  /*19f40*/  LDL.LU R153, [R1+0x1f4] ;  /* 0x0001f40001997983 */ /* 0x004ea20000300800 */
[----:B-----5:R-:W-:Y:S01]  /*19f50*/  LOP3.LUT R152, R152, 0xff, RZ, 0xc0, !PT ;  /* 0x000000ff98987812 */ /* 0x020fe200078ec0ff */
[----:B------:R-:W-:Y:S01]  /*19f60*/  BSSY B1, `(.L_x_293) ;  /* 0x000000b000017945 */ /* 0x000fe20003800000 */
[----:B------:R-:W-:Y:S02]  /*19f70*/  ISETP.LT.OR P2, PT, R0, 0xf9, !P1 ;  /* 0x000000f90000780c */ /* 0x000fe40004f41670 */
[----:B------:R-:W-:Y:S02]  /*19f80*/  F2FP.F16.E4M3.UNPACK_B R152, R152 ;  /* 0x00000098ff98723e */ /* 0x000fe400020006ff */
[----:B01-34-:R-:W-:-:S03]  /*19f90*/  PRMT R14, RZ, 0x7610, R14 ;  /* 0x00007610ff0e7816 */ /* 0x01bfc6000000000e */
[----:B------:R-:W-:-:S05]  /*19fa0*/  HADD2.F32 R15, -RZ, R152.H0_H0 ;  /* 0x20000098ff0f7230 */ /* 0x000fca0000004100 */
[----:B------:R-:W-:-:S04]  /*19fb0*/  FMUL R15, R15, R16 ;  /* 0x000000100f0f7220 */ /* 0x000fc80000400000 */
[----:B--2---:R-:W-:-:S05]  /*19fc0*/  FFMA R15, R153, R2, R15 ;  /* 0x00000002990f7223 */ /* 0x004fca000000000f */
[----:B------:R-:W-:-:S05]  /*19fd0*/  F2FP.SATFINITE.E4M3.F32.PACK_AB_MERGE_C R15, RZ, R15, RZ ;  /* 0x0000000fff0f723e */ /* 0x000fca00048070ff */
[----:B------:R0:W-:Y:S01]  /*19fe0*/  @!P0 STG.E.U8 desc[UR36][R10.64+0xf9], R15 ;  /* 0x0000f90f0a008986 */ /* 0x0001e2000c101124 */
[----:B------:R-:W-:Y:S05]  /*19ff0*/  @P2 BRA `(.L_x_294) ;  /* 0x0000000000042947 */ /* 0x000fea0003800000 */
[----:B------:R1:W5:Y:S02]  /*1a000*/  LDG.E.U8 R14, desc[UR36][R12.64+0xf8] ;  /* 0x0000f8240c0e7981 */ /* 0x000364000c1e1100 */
.L_x_294:
[----:B------:R-:W-:Y:S05]  /*1a010*/  BSYNC B1 ;  /* 0x0000000000017941 */ /* 0x000fea0003800000 */
.L_x_293:
[----:B0-----:R-:W2:Y:S01]  /*1a020*/  LDL.LU R15, [R1+0x1f8] ;  /* 0x0001f800010f7983 */ /* 0x001ea20000300800 */
[----:B-----5:R-:W-:Y:S01]  /*1a030*/  LOP3.LUT R14, R14, 0xff, RZ, 0xc0, !PT ;  /* 0x000000ff0e0e7812 */ /* 0x020fe200078ec0ff */
[----:B------:R-:W-:Y:S01]  /*1a040*/  BSSY B1, `(.L_x_295) ;  /* 0x000000b000017945 */ /* 0x000fe20003800000 */
[----:B------:R-:W-:Y:S02]  /*1a050*/  ISETP.LT.OR P1, PT, R0, 0xfa, !P1 ;  /* 0x000000fa0000780c */ /* 0x000fe40004f21670 */
[----:B------:R-:W-:Y:S02]  /*1a060*/  F2FP.F16.E4M3.UNPACK_B R14, R14 ;  /* 0x0000000eff0e723e */ /* 0x000fe400020006ff */
[----:B------:R-:W-:-:S03]  /*1a070*/  PRMT R10, RZ, 0x7610, R10 ;  /* 0x00007610ff0a7816 */ /* 0x000fc6000000000a */
[----:B------:R-:W-:-:S05]  /*1a080*/  HADD2.F32 R11, -RZ, R14.H0_H0 ;  /* 0x2000000eff0b7230 */ /* 0x000fca0000004100 */
[----:B------:R-:W-:-:S04]  /*1a090*/  FMUL R11, R11, R16 ;  /* 0x000000100b0b7220 */ /* 0x000fc80000400000 */
[----:B--2---:R-:W-:-:S05]  /*1a0a0*/  FFMA R11, R15, R2, R11 ;  /* 0x000000020f0b7223 */ /* 0x004fca000000000b */
[----:B------:R-:W-:-:S05]  /*1a0b0*/  F2FP.SATFINITE.E4M3.F32.PACK_AB_MERGE_C R11, RZ, R11, RZ ;  /* 0x0000000bff0b723e */ /* 0x000fca00048070ff */
[----:B------:R0:W-:Y:S01]  /*1a0c0*/  @!P2 STG.E.U8 desc[UR36][R8.64+0xf8], R11 ;  /* 0x0000f80b0800a986 */ /* 0x0001e2000c101124 */
[----:B------:R-:W-:Y:S05]  /*1a0d0*/  @P1 BRA `(.L_x_296) ;  /* 0x0000000000041947 */ /* 0x000fea0003800000 */
[----:B------:R2:W5:Y:S02]  /*1a0e0*/  LDG.E.U8 R10, desc[UR36][R12.64+0xf9] ;  /* 0x0000f9240c0a7981 */ /* 0x000564000c1e1100 */
.L_x_296:
[----:B------:R-:W-:Y:S05]  /*1a0f0*/  BSYNC B1 ;  /* 0x0000000000017941 */ /* 0x000fea0003800000 */
.L_x_295:
[----:B------:R-:W3:Y:S01]  /*1a100*/  LDL.LU R14, [R1+0x1fc] ;  /* 0x0001fc00010e7983 */ /* 0x000ee20000300800 */
[----:B-----5:R-:W-:Y:S01]  /*1a110*/  LOP3.LUT R10, R10, 0xff, RZ, 0xc0, !PT ;  /* 0x000000ff0a0a7812 */ /* 0x020fe200078ec0ff */
[----:B------:R-:W-:Y:S01]  /*1a120*/  BSSY B1, `(.L_x_297) ;  /* 0x0000013000017945 */ /* 0x000fe20003800000 */
[----:B------:R-:W-:Y:S02]  /*1a130*/  IADD3 R15, P0, R17, 0x80, RZ ;  /* 0x00000080110f7810 */ /* 0x000fe40007f1e0ff */
[----:B------:R-:W-:-:S03]  /*1a140*/  F2FP.F16.E4M3.UNPACK_B R10, R10 ;  /* 0x0000000aff0a723e */ /* 0x000fc600020006ff */
[----:B------:R-:W-:Y:S01]  /*1a150*/  IMAD.X R153, RZ, RZ, UR9, P0 ;  /* 0x00000009ff997e24 */ /* 0x000fe200080e06ff */
[----:B------:R-:W-:Y:S01]  /*1a160*/  ISETP.GE.AND P0, PT, R3, 0x81, PT ;  /* 0x000000810300780c */ /* 0x000fe20003f06270 */
[----:B0-----:R-:W-:Y:S02]  /*1a170*/  HADD2.F32 R11, -RZ, R10.H0_H0 ;  /* 0x2000000aff0b7230 */ /* 0x001fe40000004100 */
[----:B-12---:R-:W-:Y:S01]  /*1a180*/  IMAD R12, R153, R18, RZ ;  /* 0x00000012990c7224 */ /* 0x006fe200078e02ff */
[----:B------:R-:W-:Y:S02]  /*1a190*/  ISETP.LT.OR P3, PT, R0, 0x1, !P0 ;  /* 0x000000010000780c */ /* 0x000fe40004761670 */
[----:B------:R-:W-:Y:S01]  /*1a1a0*/  FMUL R13, R11, R16 ;  /* 0x000000100b0d7220 */ /* 0x000fe20000400000 */
[----:B------:R-:W-:-:S04]  /*1a1b0*/  IMAD.WIDE.U32 R10, R15, R18, R22 ;  /* 0x000000120f0a7225 */ /* 0x000fc800078e0016 */
[----:B------:R-:W-:Y:S01]  /*1a1c0*/  IMAD R12, R15, R19, R12 ;  /* 0x000000130f0c7224 */ /* 0x000fe200078e020c */
[----:B------:R-:W-:-:S04]  /*1a1d0*/  IADD3 R10, P2, R10, R20, RZ ;  /* 0x000000140a0a7210 */ /* 0x000fc80007f5e0ff */
[--C-:B------:R-:W-:Y:S02]  /*1a1e0*/  IADD3.X R11, R21, R11, R12.reuse, P2, !PT ;  /* 0x0000000b150b7210 */ /* 0x100fe400017fe40c */
[----:B------:R-:W-:Y:S01]  /*1a1f0*/  PRMT R12, RZ, 0x7610, R12 ;  /* 0x00007610ff0c7816 */ /* 0x000fe2000000000c */
[----:B---3--:R-:W-:-:S05]  /*1a200*/  FFMA R13, R14, R2, R13 ;  /* 0x000000020e0d7223 */ /* 0x008fca000000000d */
[----:B------:R-:W-:-:S05]  /*1a210*/  F2FP.SATFINITE.E4M3.F32.PACK_AB_MERGE_C R13, RZ, R13, RZ ;  /* 0x0000000dff0d723e */ /* 0x000fca00048070ff */
[----:B------:R0:W-:Y:S01]  /*1a220*/  @!P1 STG.E.U8 desc[UR36][R8.64+0xf9], R13 ;  /* 0x0000f90d08009986 */ /* 0x0001e2000c101124 */
[----:B------:R-:W-:Y:S05]  /*1a230*/  @P3 BRA `(.L_x_298) ;  /* 0x0000000000043947 */ /* 0x000fea0003800000 */
[----:B------:R1:W5:Y:S02]  /*1a240*/  LDG.E.U8 R12, desc[UR36][R10.64] ;  /* 0x000000240a0c7981 */ /* 0x000364000c1e1100 */
.L_x_298:
[----:B------:R-:W-:Y:S05]  /*1a250*/  BSYNC B1 ;  /* 0x0000000000017941 */ /* 0x000fea0003800000 */
.L_x_297:
[----:B-----5:R-:W-:Y:S01]  /*1a260*/  LOP3.LUT R12, R12, 0xff, RZ, 0xc0, !PT ;  /* 0x000000ff0c0c7812 */ /* 0x020fe200078ec0ff */
[----:B------:R-:W-:Y:S01]  /*1a270*/  BSSY B1, `(.L_x_299) ;  /* 0x000000b000017945 */ /* 0x000fe20003800000 */
[----:B------:R-:W-:Y:S02]  /*1a280*/  ISETP.LT.OR P4, PT, R0, 0x2, !P0 ;  /* 0x000000020000780c */ /* 0x000fe40004781670 */
[----:B------:R-:W-:Y:S02]  /*1a290*/  F2FP.F16.E4M3.UNPACK_B R12, R12 ;  /* 0x0000000cff0c723e */ /* 0x000fe400020006ff */
[----:B0-----:R-:W-:-:S03]  /*1a2a0*/  PRMT R8, RZ, 0x7610, R8 ;  /* 0x00007610ff087816 */ /* 0x001fc60000000008 */
[----:B------:R-:W-:-:S05]  /*1a2b0*/  HADD2.F32 R9, -RZ, R12.H0_H0 ;  /* 0x2000000cff097230 */ /* 0x000fca0000004100 */
[----:B------:R-:W-:-:S04]  /*1a2c0*/  FMUL R9, R9, R16 ;  /* 0x0000001009097220 */ /* 0x000fc80000400000 */
[----:B------:R-:W-:-:S05]  /*1a2d0*/  FFMA R9, R24, R2, R9 ;  /* 0x0000000218097223 */ /* 0x000fca0000000009 */
[----:B------:R-:W-:-:S05]  /*1a2e0*/  F2FP.SATFINITE.E4M3.F32.PACK_AB_MERGE_C R9, RZ, R9, RZ ;  /* 0x00000009ff09723e */ /* 0x000fca00048070ff */
[----:B------:R0:W-:Y:S01]  /*1a2f0*/  @!P3 STG.E.U8 desc[UR36][R6.64], R9 ;  /* 0x000000090600b986 */ /* 0x0001e2000c101124 */
[----:B------:R-:W-:Y:S05]  /*1a300*/  @P4 BRA `(.L_x_300) ;  /* 0x0000000000044947 */ /* 0x000fea0003800000 */
[----:B------:R2:W5:Y:S02]  /*1a310*/  LDG.E.U8 R8, desc[UR36][R10.64+0x1] ;  /* 0x000001240a087981 */ /* 0x000564000c1e1100 */
.L_x_300:
[----:B------:R-:W-:Y:S05]  /*1a320*/  BSYNC B1 ;  /* 0x0000000000017941 */ /* 0x000fea0003800000 */
.L_x_299:
[----:B-----5:R-:W-:Y:S01]  /*1a330*/  LOP3.LUT R8, R8, 0xff, RZ, 0xc0, !PT ;  /* 0x000000ff08087812 */ /* 0x020fe200078ec0ff */
[----:B------:R-:W-:Y:S01]  /*1a340*/  BSSY B1, `(.L_x_301) ;  /* 0x0000013000017945 */ /* 0x000fe20003800000 */
[----:B------:R-:W-:Y:S02]  /*1a350*/  IADD3 R17, P1, R17, 0x88, RZ ;  /* 0x0000008811117810 */ /* 0x000fe40007f3e0ff */
[----:B------:R-:W-:-:S03]  /*1a360*/  F2FP.F16.E4M3.UNPACK_B R8, R8 ;  /* 0x00000008ff08723e */ /* 0x000fc600020006ff */
[----:B------:R-:W-:Y:S01]  /*1a370*/  IMAD.X R13, RZ, RZ, UR9, P1 ;  /* 0x00000009ff0d7e24 */ /* 0x000fe200088e06ff */
[----:B------:R-:W-:Y:S01]  /*1a380*/  ISETP.GE.AND P1, PT, R3, 0x89, PT ;  /* 0x000000890300780c */ /* 0x000fe20003f26270 */
[----:B0-----:R-:W-:Y:S01]  /*1a390*/  HADD2.F32 R9, -RZ, R8.H0_H0 ;  /* 0x20000008ff097230 */ /* 0x001fe20000004100 */
[----:B------:R-:W-:Y:S01]  /*1a3a0*/  PRMT R3, RZ, 0x7610, R3 ;  /* 0x00007610ff037816 */ /* 0x000fe20000000003 */
[-C--:B------:R-:W-:Y:S01]  /*1a3b0*/  IMAD R12, R13, R18.reuse, RZ ;  /* 0x000000120d0c7224 */ /* 0x080fe200078e02ff */
[----:B------:R-:W-:Y:S01]  /*1a3c0*/  ISETP.LT.OR P3, PT, R0, 0x1, !P1 ;  /* 0x000000010000780c */ /* 0x000fe20004f61670 */
[----:B------:R-:W-:-:S04]  /*1a3d0*/  IMAD.WIDE.U32 R22, R17, R18, R22 ;  /* 0x0000001211167225 */ /* 0x000fc800078e0016 */
[----:B------:R-:W-:Y:S01]  /*1a3e0*/  FMUL R8, R9, R16 ;  /* 0x0000001009087220 */ /* 0x000fe20000400000 */
[----:B------:R-:W-:-:S03]  /*1a3f0*/  IMAD R12, R17, R19, R12 ;  /* 0x00000013110c7224 */ /* 0x000fc600078e020c */
[----:B------:R-:W-:-:S01]  /*1a400*/  FFMA R8, R25, R2, R8 ;  /* 0x0000000219087223 */ /* 0x000fc20000000008 */
[----:B------:R-:W-:-:S04]  /*1a410*/  IADD3 R20, P2, R22, R20, RZ ;  /* 0x0000001416147210 */ /* 0x000fc80007f5e0ff */
[----:B------:R-:W-:Y:S02]  /*1a420*/  F2FP.SATFINITE.E4M3.F32.PACK_AB_MERGE_C R9, RZ, R8, RZ ;  /* 0x00000008ff09723e */ /* 0x000fe400048070ff */
[----:B------:R-:W-:-:S03]  /*1a430*/  IADD3.X R21, R21, R23, R12, P2, !PT ;  /* 0x0000001715157210 */ /* 0x000fc600017fe40c */
[----:B------:R0:W-:Y:S01]  /*1a440*/  @!P4 STG.E.U8 desc[UR36][R6.64+0x1], R9 ;  /* 0x000001090600c986 */ /* 0x0001e2000c101124 */
[----:B------:R-:W-:Y:S05]  /*1a450*/  @P3 BRA `(.L_x_302) ;  /* 0x0000000000043947 */ /* 0x000fea0003800000 */
[----:B------:R3:W5:Y:S02]  /*1a460*/  LDG.E.U8 R3, desc[UR36][R20.64] ;  /* 0x0000002414037981 */ /* 0x000764000c1e1100 */
.L_x_302:
[----:B------:R-:W-:Y:S05]  /*1a470*/  BSYNC B1 ;  /* 0x0000000000017941 */ /* 0x000fea0003800000 */
.L_x_301:
[----:B-----5:R-:W-:Y:S01]  /*1a480*/  LOP3.LUT R3, R3, 0xff, RZ, 0xc0, !PT ;  /* 0x000000ff03037812 */ /* 0x020fe200078ec0ff */
[----:B------:R-:W-:Y:S01]  /*1a490*/  BSSY B1, `(.L_x_303) ;  /* 0x000000b000017945 */ /* 0x000fe20003800000 */
[----:B------:R-:W-:Y:S02]  /*1a4a0*/  ISETP.LT.OR P2, PT, R0, 0x2, !P1 ;  /* 0x000000020000780c */ /* 0x000fe40004f41670 */
[----:B------:R-:W-:-:S05]  /*1a4b0*/  F2FP.F16.E4M3.UNPACK_B R3, R3 ;  /* 0x00000003ff03723e */ /* 0x000fca00020006ff */
[----:B------:R-:W-:-:S05]  /*1a4c0*/  HADD2.F32 R3, -RZ, R3.H0_H0 ;  /* 0x20000003ff037230 */ /* 0x000fca0000004100 */
[----:B------:R-:W-:-:S04]  /*1a4d0*/  FMUL R3, R3, R16 ;  /* 0x0000001003037220 */ /* 0x000fc80000400000 */
[----:B------:R-:W-:-:S05]  /*1a4e0*/  FFMA R3, R26, R2, R3 ;  /* 0x000000021a037223 */ /* 0x000fca0000000003 */
[----:B0-----:R-:W-:Y:S02]  /*1a4f0*/  F2FP.SATFINITE.E4M3.F32.PACK_AB_MERGE_C R9, RZ, R3, RZ ;  /* 0x00000003ff09723e */ /* 0x001fe400048070ff */
[----:B------:R-:W-:-:S03]  /*1a500*/  PRMT R3, RZ, 0x7610, R3 ;  /* 0x00007610ff037816 */ /* 0x000fc60000000003 */
[----:B------:R0:W-:Y:S01]  /*1a510*/  @!P3 STG.E.U8 desc[UR36][R4.64], R9 ;  /* 0x000000090400b986 */ /* 0x0001e2000c101124 */
[----:B------:R-:W-:Y:S05]  /*1a520*/  @P2 BRA `(.L_x_304) ;  /* 0x0000000000042947 */ /* 0x000fea0003800000 */
[----:B------:R4:W5:Y:S02]  /*1a530*/  LDG.E.U8 R3, desc[UR36][R20.64+0x1] ;  /* 0x0000012414037981 */ /* 0x000964000c1e1100 */
.L_x_304:
[----:B------:R-:W-:Y:S05]  /*1a540*/  BSYNC B1 ;  /* 0x0000000000017941 */ /* 0x000fea0003800000 */
.L_x_303:
[----:B-----5:R-:W-:Y:S01]  /*1a550*/  LOP3.LUT R3, R3, 0xff, RZ, 0xc0, !PT ;  /* 0x000000ff03037812 */ /* 0x020fe200078ec0ff */
[----:B------:R-:W-:Y:S01]  /*1a560*/  BSSY B1, `(.L_x_305) ;  /* 0x000000b000017945 */ /* 0x000fe20003800000 */
[----:B------:R-:W-:Y:S02]  /*1a570*/  ISETP.LT.OR P3, PT, R0, 0x9, !P0 ;  /* 0x000000090000780c */ /* 0x000fe40004761670 */
[----:B------:R-:W-:-:S05]  /*1a580*/  F2FP.F16.E4M3.UNPACK_B R3, R3 ;  /* 0x00000003ff03723e */ /* 0x000fca00020006ff */
[----:B------:R-:W-:-:S05]  /*1a590*/  HADD2.F32 R3, -RZ, R3.H0_H0 ;  /* 0x20000003ff037230 */ /* 0x000fca0000004100 */
[----:B------:R-:W-:Y:S01]  /*1a5a0*/  FMUL R8, R3, R16 ;  /* 0x0000001003087220 */ /* 0x000fe20000400000 */
[----:B------:R-:W-:-:S03]  /*1a5b0*/  PRMT R3, RZ, 0x7610, R3 ;  /* 0x00007610ff037816 */ /* 0x000fc60000000003 */
[----:B------:R-:W-:-:S05]  /*1a5c0*/  FFMA R8, R27, R2, R8 ;  /* 0x000000021b087223 */ /* 0x000fca0000000008 */
[----:B0-----:R-:W-:-:S05]  /*1a5d0*/  F2FP.SATFINITE.E4M3.F32.PACK_AB_MERGE_C R9, RZ, R8, RZ ;  /* 0x00000008ff09723e */ /* 0x001fca00048070ff */
[----:B------:R0:W-:Y:S01]  /*1a5e0*/  @!P2 STG.E.U8 desc[UR36][R4.64+0x1], R9 ;  /* 0x000001090400a986 */ /* 0x0001e2000c101124 */
[----:B------:R-:W-:Y:S05]  /*1a5f0*/  @P3 BRA `(.L_x_306) ;  /* 0x0000000000043947 */ /* 0x000fea0003800000 */
[----:B------:R0:W5:Y:S02]  /*1a600*/  LDG.E.U8 R3, desc[UR36][R10.64+0x8] ;  /* 0x000008240a037981 */ /* 0x000164000c1e1100 */
.L_x_306:
[----:B------:R-:W-:Y:S05]  /*1a610*/  BSYNC B1 ;  /* 0x0000000000017941 */ /* 0x000fea0003800000 */
.L_x_305:
        /* <DEDUP_REMOVED lines=12> */
.L_x_308:
[----:B------:R-:W-:Y:S05]  /*1a6e0*/  BSYNC B1 ;  /* 0x0000000000017941 */ /* 0x000fea0003800000 */
.L_x_307:
        /* <DEDUP_REMOVED lines=12> */
.L_x_310:
[----:B------:R-:W-:Y:S05]  /*1a7b0*/  BSYNC B1 ;  /* 0x0000000000017941 */ /* 0x000fea0003800000 */
.L_x_309:
        /* <DEDUP_REMOVED lines=12> */
.L_x_312:
[----:B------:R-:W-:Y:S05]  /*1a880*/  BSYNC B1 ;  /* 0x0000000000017941 */ /* 0x000fea0003800000 */
.L_x_311:
        /* <DEDUP_REMOVED lines=12> */
.L_x_314:
[----:B------:R-:W-:Y:S05]  /*1a950*/  BSYNC B1 ;  /* 0x0000000000017941 */ /* 0x000fea0003800000 */
.L_x_313:
        /* <DEDUP_REMOVED lines=12> */
.L_x_316:
[----:B------:R-:W-:Y:S05]  /*1aa20*/  BSYNC B1 ;  /* 0x0000000000017941 */ /* 0x000fea0003800000 */
.L_x_315:
        /* <DEDUP_REMOVED lines=12> */
.L_x_318:
[----:B------:R-:W-:Y:S05]  /*1aaf0*/  BSYNC B1 ;  /* 0x0000000000017941 */ /* 0x000fea0003800000 */
.L_x_317:
        /* <DEDUP_REMOVED lines=12> */
.L_x_320:
[----:B------:R-:W-:Y:S05]  /*1abc0*/  BSYNC B1 ;  /* 0x0000000000017941 */ /* 0x000fea0003800000 */
.L_x_319:
        /* <DEDUP_REMOVED lines=12> */
.L_x_322:
[----:B------:R-:W-:Y:S05]  /*1ac90*/  BSYNC B1 ;  /* 0x0000000000017941 */ /* 0x000fea0003800000 */
.L_x_321:
        /* <DEDUP_REMOVED lines=12> */
.L_x_324:
[----:B------:R-:W-:Y:S05]  /*1ad60*/  BSYNC B1 ;  /* 0x0000000000017941 */ /* 0x000fea0003800000 */
.L_x_323:
        /* <DEDUP_REMOVED lines=12> */
.L_x_326:
[----:B------:R-:W-:Y:S05]  /*1ae30*/  BSYNC B1 ;  /* 0x0000000000017941 */ /* 0x000fea0003800000 */
.L_x_325:
        /* <DEDUP_REMOVED lines=12> */
.L_x_328:
[----:B------:R-:W-:Y:S05]  /*1af00*/  BSYNC B1 ;  /* 0x0000000000017941 */ /* 0x000fea0003800000 */
.L_x_327:
        /* <DEDUP_REMOVED lines=12> */
.L_x_330:
[----:B------:R-:W-:Y:S05]  /*1afd0*/  BSYNC B1 ;  /* 0x0000000000017941 */ /* 0x000fea0003800000 */
.L_x_329:
        /* <DEDUP_REMOVED lines=12> */
.L_x_332:
[----:B------:R-:W-:Y:S05]  /*1b0a0*/  BSYNC B1 ;  /* 0x0000000000017941 */ /* 0x000fea0003800000 */
.L_x_331:
        /* <DEDUP_REMOVED lines=12> */
.L_x_334:
[----:B------:R-:W-:Y:S05]  /*1b170*/  BSYNC B1 ;  /* 0x0000000000017941 */ /* 0x000fea0003800000 */
.L_x_333:
        /* <DEDUP_REMOVED lines=12> */
.L_x_336:
[----:B------:R-:W-:Y:S05]  /*1b240*/  BSYNC B1 ;  /* 0x0000000000017941 */ /* 0x000fea0003800000 */
.L_x_335:
        /* <DEDUP_REMOVED lines=12> */
.L_x_338:
[----:B------:R-:W-:Y:S05]  /*1b310*/  BSYNC B1 ;  /* 0x0000000000017941 */ /* 0x000fea0003800000 */
.L_x_337:
        /* <DEDUP_REMOVED lines=12> */
.L_x_340:
[----:B------:R-:W-:Y:S05]  /*1b3e0*/  BSYNC B1 ;  /* 0x0000000000017941 */ /* 0x000fea0003800000 */
.L_x_339:
        /* <DEDUP_REMOVED lines=12> */
.L_x_342:
[----:B------:R-:W-:Y:S05]  /*1b4b0*/  BSYNC B1 ;  /* 0x0000000000017941 */ /* 0x000fea0003800000 */
.L_x_341:
        /* <DEDUP_REMOVED lines=12> */
.L_x_344:
[----:B------:R-:W-:Y:S05]  /*1b580*/  BSYNC B1 ;  /* 0x0000000000017941 */ /* 0x000fea0003800000 */
.L_x_343:
        /* <DEDUP_REMOVED lines=12> */
.L_x_346:
[----:B------:R-:W-:Y:S05]  /*1b650*/  BSYNC B1 ;  /* 0x0000000000017941 */ /* 0x000fea0003800000 */
.L_x_345:
        /* <DEDUP_REMOVED lines=12> */
.L_x_348:
[----:B------:R-:W-:Y:S05]  /*1b720*/  BSYNC B1 ;  /* 0x0000000000017941 */ /* 0x000fea0003800000 */
.L_x_347:
        /* <DEDUP_REMOVED lines=12> */
.L_x_350:
[----:B------:R-:W-:Y:S05]  /*1b7f0*/  BSYNC B1 ;  /* 0x0000000000017941 */ /* 0x000fea0003800000 */
.L_x_349:
        /* <DEDUP_REMOVED lines=12> */
.L_x_352:
[----:B------:R-:W-:Y:S05]  /*1b8c0*/  BSYNC B1 ;  /* 0x0000000000017941 */ /* 0x000fea0003800000 */
.L_x_351:
        /* <DEDUP_REMOVED lines=12> */
.L_x_354:
[----:B------:R-:W-:Y:S05]  /*1b990*/  BSYNC B1 ;  /* 0x0000000000017941 */ /* 0x000fea0003800000 */
.L_x_353:
        /* <DEDUP_REMOVED lines=12> */
.L_x_356:
[----:B------:R-:W-:Y:S05]  /*1ba60*/  BSYNC B1 ;  /* 0x0000000000017941 */ /* 0x000fea0003800000 */
.L_x_355:
        /* <DEDUP_REMOVED lines=12> */
.L_x_358:
[----:B------:R-:W-:Y:S05]  /*1bb30*/  BSYNC B1 ;  /* 0x0000000000017941 */ /* 0x000fea0003800000 */
.L_x_357:
        /* <DEDUP_REMOVED lines=12> */
.L_x_360:
[----:B------:R-:W-:Y:S05]  /*1bc00*/  BSYNC B1 ;  /* 0x0000000000017941 */ /* 0x000fea0003800000 */
.L_x_359:
        /* <DEDUP_REMOVED lines=12> */
.L_x_362:
[----:B------:R-:W-:Y:S05]  /*1bcd0*/  BSYNC B1 ;  /* 0x0000000000017941 */ /* 0x000fea0003800000 */
.L_x_361:
        /* <DEDUP_REMOVED lines=12> */
.L_x_364:
[----:B------:R-:W-:Y:S05]  /*1bda0*/  BSYNC B1 ;  /* 0x0000000000017941 */ /* 0x000fea0003800000 */
.L_x_363:
        /* <DEDUP_REMOVED lines=12> */
.L_x_366:
[----:B------:R-:W-:Y:S05]  /*1be70*/  BSYNC B1 ;  /* 0x0000000000017941 */ /* 0x000fea0003800000 */
.L_x_365:
        /* <DEDUP_REMOVED lines=12> */
.L_x_368:
[----:B------:R-:W-:Y:S05]  /*1bf40*/  BSYNC B1 ;  /* 0x0000000000017941 */ /* 0x000fea0003800000 */
.L_x_367:
        /* <DEDUP_REMOVED lines=12> */
.L_x_370:
[----:B------:R-:W-:Y:S05]  /*1c010*/  BSYNC B1 ;  /* 0x0000000000017941 */ /* 0x000fea0003800000 */
.L_x_369:
        /* <DEDUP_REMOVED lines=12> */
.L_x_372:
[----:B------:R-:W-:Y:S05]  /*1c0e0*/  BSYNC B1 ;  /* 0x0000000000017941 */ /* 0x000fea0003800000 */
.L_x_371:
        /* <DEDUP_REMOVED lines=12> */
.L_x_374:
[----:B------:R-:W-:Y:S05]  /*1c1b0*/  BSYNC B1 ;  /* 0x0000000000017941 */ /* 0x000fea0003800000 */
.L_x_373:
        /* <DEDUP_REMOVED lines=12> */
.L_x_376:
[----:B------:R-:W-:Y:S05]  /*1c280*/  BSYNC B1 ;  /* 0x0000000000017941 */ /* 0x000fea0003800000 */
.L_x_375:
        /* <DEDUP_REMOVED lines=12> */
.L_x_378:
[----:B------:R-:W-:Y:S05]  /*1c350*/  BSYNC B1 ;  /* 0x0000000000017941 */ /* 0x000fea0003800000 */
.L_x_377:
        /* <DEDUP_REMOVED lines=12> */
.L_x_380:
[----:B------:R-:W-:Y:S05]  /*1c420*/  BSYNC B1 ;  /* 0x0000000000017941 */ /* 0x000fea0003800000 */
.L_x_379:
        /* <DEDUP_REMOVED lines=12> */
.L_x_382:
[----:B------:R-:W-:Y:S05]  /*1c4f0*/  BSYNC B1 ;  /* 0x0000000000017941 */ /* 0x000fea0003800000 */
.L_x_381:
        /* <DEDUP_REMOVED lines=12> */
.L_x_384:
[----:B------:R-:W-:Y:S05]  /*1c5c0*/  BSYNC B1 ;  /* 0x0000000000017941 */ /* 0x000fea0003800000 */
.L_x_383:
        /* <DEDUP_REMOVED lines=12> */
.L_x_386:
[----:B------:R-:W-:Y:S05]  /*1c690*/  BSYNC B1 ;  /* 0x0000000000017941 */ /* 0x000fea0003800000 */
.L_x_385:
        /* <DEDUP_REMOVED lines=12> */
.L_x_388:
[----:B------:R-:W-:Y:S05]  /*1c760*/  BSYNC B1 ;  /* 0x0000000000017941 */ /* 0x000fea0003800000 */
.L_x_387:
        /* <DEDUP_REMOVED lines=12> */
.L_x_390:
[----:B------:R-:W-:Y:S05]  /*1c830*/  BSYNC B1 ;  /* 0x0000000000017941 */ /* 0x000fea0003800000 */
.L_x_389:
        /* <DEDUP_REMOVED lines=12> */
.L_x_392:
[----:B------:R-:W-:Y:S05]  /*1c900*/  BSYNC B1 ;  /* 0x0000000000017941 */ /* 0x000fea0003800000 */
.L_x_391:
        /* <DEDUP_REMOVED lines=12> */
.L_x_394:
[----:B------:R-:W-:Y:S05]  /*1c9d0*/  BSYNC B1 ;  /* 0x0000000000017941 */ /* 0x000fea0003800000 */
.L_x_393:
        /* <DEDUP_REMOVED lines=12> */
.L_x_396:
[----:B------:R-:W-:Y:S05]  /*1caa0*/  BSYNC B1 ;  /* 0x0000000000017941 */ /* 0x000fea0003800000 */
.L_x_395:
        /* <DEDUP_REMOVED lines=12> */
.L_x_398:
[----:B------:R-:W-:Y:S05]  /*1cb70*/  BSYNC B1 ;  /* 0x0000000000017941 */ /* 0x000fea0003800000 */
.L_x_397:
        /* <DEDUP_REMOVED lines=12> */
.L_x_400:
[----:B------:R-:W-:Y:S05]  /*1cc40*/  BSYNC B1 ;  /* 0x0000000000017941 */ /* 0x000fea0003800000 */
.L_x_399:
        /* <DEDUP_REMOVED lines=12> */
.L_x_402:
[----:B------:R-:W-:Y:S05]  /*1cd10*/  BSYNC B1 ;  /* 0x0000000000017941 */ /* 0x000fea0003800000 */
.L_x_401:
        /* <DEDUP_REMOVED lines=12> */
.L_x_404:
[----:B------:R-:W-:Y:S05]  /*1cde0*/  BSYNC B1 ;  /* 0x0000000000017941 */ /* 0x000fea0003800000 */
.L_x_403:
        /* <DEDUP_REMOVED lines=12> */
.L_x_406:
[----:B------:R-:W-:Y:S05]  /*1ceb0*/  BSYNC B1 ;  /* 0x0000000000017941 */ /* 0x000fea0003800000 */
.L_x_405:
        /* <DEDUP_REMOVED lines=12> */
.L_x_408:
[----:B------:R-:W-:Y:S05]  /*1cf80*/  BSYNC B1 ;  /* 0x0000000000017941 */ /* 0x000fea0003800000 */
.L_x_407:
        /* <DEDUP_REMOVED lines=12> */
.L_x_410:
[----:B------:R-:W-:Y:S05]  /*1d050*/  BSYNC B1 ;  /* 0x0000000000017941 */ /* 0x000fea0003800000 */
.L_x_409:
        /* <DEDUP_REMOVED lines=12> */
.L_x_412:
[----:B------:R-:W-:Y:S05]  /*1d120*/  BSYNC B1 ;  /* 0x0000000000017941 */ /* 0x000fea0003800000 */
.L_x_411:
        /* <DEDUP_REMOVED lines=12> */
.L_x_414:
[----:B------:R-:W-:Y:S05]  /*1d1f0*/  BSYNC B1 ;  /* 0x0000000000017941 */ /* 0x000fea0003800000 */
.L_x_413:
        /* <DEDUP_REMOVED lines=12> */
.L_x_416:
[----:B------:R-:W-:Y:S05]  /*1d2c0*/  BSYNC B1 ;  /* 0x0000000000017941 */ /* 0x000fea0003800000 */
.L_x_415:
        /* <DEDUP_REMOVED lines=12> */
.L_x_418:
[----:B------:R-:W-:Y:S05]  /*1d390*/  BSYNC B1 ;  /* 0x0000000000017941 */ /* 0x000fea0003800000 */
.L_x_417:
        /* <DEDUP_REMOVED lines=12> */
.L_x_420:
[----:B------:R-:W-:Y:S05]  /*1d460*/  BSYNC B1 ;  /* 0x0000000000017941 */ /* 0x000fea0003800000 */
.L_x_419:
        /* <DEDUP_REMOVED lines=12> */
.L_x_422:
[----:B------:R-:W-:Y:S05]  /*1d530*/  BSYNC B1 ;  /* 0x0000000000017941 */ /* 0x000fea0003800000 */
.L_x_421:
        /* <DEDUP_REMOVED lines=12> */
.L_x_424:
[----:B------:R-:W-:Y:S05]  /*1d600*/  BSYNC B1 ;  /* 0x0000000000017941 */ /* 0x000fea0003800000 */
.L_x_423:
        /* <DEDUP_REMOVED lines=12> */
.L_x_426:
[----:B------:R-:W-:Y:S05]  /*1d6d0*/  BSYNC B1 ;  /* 0x0000000000017941 */ /* 0x000fea0003800000 */
.L_x_425:
        /* <DEDUP_REMOVED lines=12> */
.L_x_428:
[----:B------:R-:W-:Y:S05]  /*1d7a0*/  BSYNC B1 ;  /* 0x0000000000017941 */ /* 0x000fea0003800000 */
.L_x_427:
        /* <DEDUP_REMOVED lines=12> */
.L_x_430:
[----:B------:R-:W-:Y:S05]  /*1d870*/  BSYNC B1 ;  /* 0x0000000000017941 */ /* 0x000fea0003800000 */
.L_x_429:
        /* <DEDUP_REMOVED lines=12> */
.L_x_432:
[----:B------:R-:W-:Y:S05]  /*1d940*/  BSYNC B1 ;  /* 0x0000000000017941 */ /* 0x000fea0003800000 */
.L_x_431:
        /* <DEDUP_REMOVED lines=12> */
.L_x_434:
[----:B------:R-:W-:Y:S05]  /*1da10*/  BSYNC B1 ;  /* 0x0000000000017941 */ /* 0x000fea0003800000 */
.L_x_433:
        /* <DEDUP_REMOVED lines=12> */
.L_x_436:
[----:B------:R-:W-:Y:S05]  /*1dae0*/  BSYNC B1 ;  /* 0x0000000000017941 */ /* 0x000fea0003800000 */
.L_x_435:
        /* <DEDUP_REMOVED lines=12> */
.L_x_438:
[----:B------:R-:W-:Y:S05]  /*1dbb0*/  BSYNC B1 ;  /* 0x0000000000017941 */ /* 0x000fea0003800000 */
.L_x_437:
        /* <DEDUP_REMOVED lines=12> */
.L_x_440:
[----:B------:R-:W-:Y:S05]  /*1dc80*/  BSYNC B1 ;  /* 0x0000000000017941 */ /* 0x000fea0003800000 */
.L_x_439:
        /* <DEDUP_REMOVED lines=12> */
.L_x_442:
[----:B------:R-:W-:Y:S05]  /*1dd50*/  BSYNC B1 ;  /* 0x0000000000017941 */ /* 0x000fea0003800000 */
.L_x_441:
        /* <DEDUP_REMOVED lines=12> */
.L_x_444:
[----:B------:R-:W-:Y:S05]  /*1de20*/  BSYNC B1 ;  /* 0x0000000000017941 */ /* 0x000fea0003800000 */
.L_x_443:
        /* <DEDUP_REMOVED lines=12> */
.L_x_446:
[----:B------:R-:W-:Y:S05]  /*1def0*/  BSYNC B1 ;  /* 0x0000000000017941 */ /* 0x000fea0003800000 */
.L_x_445:
        /* <DEDUP_REMOVED lines=12> */
.L_x_448:
[----:B------:R-:W-:Y:S05]  /*1dfc0*/  BSYNC B1 ;  /* 0x0000000000017941 */ /* 0x000fea0003800000 */
.L_x_447:
        /* <DEDUP_REMOVED lines=12> */
.L_x_450:
[----:B------:R-:W-:Y:S05]  /*1e090*/  BSYNC B1 ;  /* 0x0000000000017941 */ /* 0x000fea0003800000 */
.L_x_449:
        /* <DEDUP_REMOVED lines=12> */
.L_x_452:
[----:B------:R-:W-:Y:S05]  /*1e160*/  BSYNC B1 ;  /* 0x0000000000017941 */ /* 0x000fea0003800000 */
.L_x_451:
        /* <DEDUP_REMOVED lines=12> */
.L_x_454:
[----:B------:R-:W-:Y:S05]  /*1e230*/  BSYNC B1 ;  /* 0x0000000000017941 */ /* 0x000fea0003800000 */
.L_x_453:
        /* <DEDUP_REMOVED lines=12> */
.L_x_456:
[----:B------:R-:W-:Y:S05]  /*1e300*/  BSYNC B1 ;  /* 0x0000000000017941 */ /* 0x000fea0003800000 */
.L_x_455:
        /* <DEDUP_REMOVED lines=12> */
.L_x_458:
[----:B------:R-:W-:Y:S05]  /*1e3d0*/  BSYNC B1 ;  /* 0x0000000000017941 */ /* 0x000fea0003800000 */
.L_x_457:
        /* <DEDUP_REMOVED lines=12> */
.L_x_460:
[----:B------:R-:W-:Y:S05]  /*1e4a0*/  BSYNC B1 ;  /* 0x0000000000017941 */ /* 0x000fea0003800000 */
.L_x_459:
        /* <DEDUP_REMOVED lines=12> */
.L_x_462:
[----:B------:R-:W-:Y:S05]  /*1e570*/  BSYNC B1 ;  /* 0x0000000000017941 */ /* 0x000fea0003800000 */
.L_x_461:
        /* <DEDUP_REMOVED lines=12> */
.L_x_464:
[----:B------:R-:W-:Y:S05]  /*1e640*/  BSYNC B1 ;  /* 0x0000000000017941 */ /* 0x000fea0003800000 */
.L_x_463:
        /* <DEDUP_REMOVED lines=12> */
.L_x_466:
[----:B------:R-:W-:Y:S05]  /*1e710*/  BSYNC B1 ;  /* 0x0000000000017941 */ /* 0x000fea0003800000 */
.L_x_465:
        /* <DEDUP_REMOVED lines=12> */
.L_x_468:
[----:B------:R-:W-:Y:S05]  /*1e7e0*/  BSYNC B1 ;  /* 0x0000000000017941 */ /* 0x000fea0003800000 */
.L_x_467:
        /* <DEDUP_REMOVED lines=12> */
.L_x_470:
[----:B------:R-:W-:Y:S05]  /*1e8b0*/  BSYNC B1 ;  /* 0x0000000000017941 */ /* 0x000fea0003800000 */
.L_x_469:
        /* <DEDUP_REMOVED lines=12> */
.L_x_472:
[----:B------:R-:W-:Y:S05]  /*1e980*/  BSYNC B1 ;  /* 0x0000000000017941 */ /* 0x000fea0003800000 */
.L_x_471:
        /* <DEDUP_REMOVED lines=12> */
.L_x_474:
[----:B------:R-:W-:Y:S05]  /*1ea50*/  BSYNC B1 ;  /* 0x0000000000017941 */ /* 0x000fea0003800000 */
.L_x_473:
        /* <DEDUP_REMOVED lines=12> */
.L_x_476:
[----:B------:R-:W-:Y:S05]  /*1eb20*/  BSYNC B1 ;  /* 0x0000000000017941 */ /* 0x000fea0003800000 */
.L_x_475:
        /* <DEDUP_REMOVED lines=12> */
.L_x_478:
[----:B------:R-:W-:Y:S05]  /*1ebf0*/  BSYNC B1 ;  /* 0x0000000000017941 */ /* 0x000fea0003800000 */
.L_x_477:
        /* <DEDUP_REMOVED lines=12> */
.L_x_480:
[----:B------:R-:W-:Y:S05]  /*1ecc0*/  BSYNC B1 ;  /* 0x0000000000017941 */ /* 0x000fea0003800000 */
.L_x_479:
        /* <DEDUP_REMOVED lines=12> */
.L_x_482:
[----:B------:R-:W-:Y:S05]  /*1ed90*/  BSYNC B1 ;  /* 0x0000000000017941 */ /* 0x000fea0003800000 */
.L_x_481:
        /* <DEDUP_REMOVED lines=12> */
.L_x_484:
[----:B------:R-:W-:Y:S05]  /*1ee60*/  BSYNC B1 ;  /* 0x0000000000017941 */ /* 0x000fea0003800000 */
.L_x_483:
        /* <DEDUP_REMOVED lines=12> */
.L_x_486:
[----:B------:R-:W-:Y:S05]  /*1ef30*/  BSYNC B1 ;  /* 0x0000000000017941 */ /* 0x000fea0003800000 */
.L_x_485:
        /* <DEDUP_REMOVED lines=12> */
.L_x_488:
[----:B------:R-:W-:Y:S05]  /*1f000*/  BSYNC B1 ;  /* 0x0000000000017941 */ /* 0x000fea0003800000 */
.L_x_487:
        /* <DEDUP_REMOVED lines=12> */
.L_x_490:
[----:B------:R-:W-:Y:S05]  /*1f0d0*/  BSYNC B1 ;  /* 0x0000000000017941 */ /* 0x000fea0003800000 */
.L_x_489:
        /* <DEDUP_REMOVED lines=12> */
.L_x_492:
[----:B------:R-:W-:Y:S05]  /*1f1a0*/  BSYNC B1 ;  /* 0x0000000000017941 */ /* 0x000fea0003800000 */
.L_x_491:
        /* <DEDUP_REMOVED lines=12> */
.L_x_494:
[----:B------:R-:W-:Y:S05]  /*1f270*/  BSYNC B1 ;  /* 0x0000000000017941 */ /* 0x000fea0003800000 */
.L_x_493:
        /* <DEDUP_REMOVED lines=12> */
.L_x_496:
[----:B------:R-:W-:Y:S05]  /*1f340*/  BSYNC B1 ;  /* 0x0000000000017941 */ /* 0x000fea0003800000 */
.L_x_495:
        /* <DEDUP_REMOVED lines=12> */
.L_x_498:
[----:B------:R-:W-:Y:S05]  /*1f410*/  BSYNC B1 ;  /* 0x0000000000017941 */ /* 0x000fea0003800000 */
.L_x_497:
        /* <DEDUP_REMOVED lines=12> */
.L_x_500:
[----:B------:R-:W-:Y:S05]  /*1f4e0*/  BSYNC B1 ;  /* 0x0000000000017941 */ /* 0x000fea0003800000 */
.L_x_499:
        /* <DEDUP_REMOVED lines=12> */
.L_x_502:
[----:B------:R-:W-:Y:S05]  /*1f5b0*/  BSYNC B1 ;  /* 0x0000000000017941 */ /* 0x000fea0003800000 */
.L_x_501:
        /* <DEDUP_REMOVED lines=12> */
.L_x_504:
[----:B------:R-:W-:Y:S05]  /*1f680*/  BSYNC B1 ;  /* 0x0000000000017941 */ /* 0x000fea0003800000 */
.L_x_503:
        /* <DEDUP_REMOVED lines=12> */
.L_x_506:
[----:B------:R-:W-:Y:S05]  /*1f750*/  BSYNC B1 ;  /* 0x0000000000017941 */ /* 0x000fea0003800000 */
.L_x_505:
        /* <DEDUP_REMOVED lines=12> */
.L_x_508:
[----:B------:R-:W-:Y:S05]  /*1f820*/  BSYNC B1 ;  /* 0x0000000000017941 */ /* 0x000fea0003800000 */
.L_x_507:
        /* <DEDUP_REMOVED lines=12> */
.L_x_510:
[----:B------:R-:W-:Y:S05]  /*1f8f0*/  BSYNC B1 ;  /* 0x0000000000017941 */ /* 0x000fea0003800000 */
.L_x_509:
        /* <DEDUP_REMOVED lines=12> */
.L_x_512:
[----:B------:R-:W-:Y:S05]  /*1f9c0*/  BSYNC B1 ;  /* 0x0000000000017941 */ /* 0x000fea0003800000 */
.L_x_511:
        /* <DEDUP_REMOVED lines=12> */
.L_x_514:
[----:B------:R-:W-:Y:S05]  /*1fa90*/  BSYNC B1 ;  /* 0x0000000000017941 */ /* 0x000fea0003800000 */
.L_x_513:
        /* <DEDUP_REMOVED lines=12> */
.L_x_516:
[----:B------:R-:W-:Y:S05]  /*1fb60*/  BSYNC B1 ;  /* 0x0000000000017941 */ /* 0x000fea0003800000 */
.L_x_515:
        /* <DEDUP_REMOVED lines=12> */
.L_x_518:
[----:B------:R-:W-:Y:S05]  /*1fc30*/  BSYNC B1 ;  /* 0x0000000000017941 */ /* 0x000fea0003800000 */
.L_x_517:
        /* <DEDUP_REMOVED lines=12> */
.L_x_520:
[----:B------:R-:W-:Y:S05]  /*1fd00*/  BSYNC B1 ;  /* 0x0000000000017941 */ /* 0x000fea0003800000 */
.L_x_519:
        /* <DEDUP_REMOVED lines=12> */
.L_x_522:
[----:B------:R-:W-:Y:S05]  /*1fdd0*/  BSYNC B1 ;  /* 0x0000000000017941 */ /* 0x000fea0003800000 */
.L_x_521:
        /* <DEDUP_REMOVED lines=12> */
.L_x_524:
[----:B------:R-:W-:Y:S05]  /*1fea0*/  BSYNC B1 ;  /* 0x0000000000017941 */ /* 0x000fea0003800000 */
.L_x_523:
        /* <DEDUP_REMOVED lines=12> */
.L_x_526:
[----:B------:R-:W-:Y:S05]  /*1ff70*/  BSYNC B1 ;  /* 0x0000000000017941 */ /* 0x000fea0003800000 */
.L_x_525:
        /* <DEDUP_REMOVED lines=12> */
.L_x_528:
[----:B------:R-:W-:Y:S05]  /*20040*/  BSYNC B1 ;  /* 0x0000000000017941 */ /* 0x000fea0003800000 */
.L_x_527:
        /* <DEDUP_REMOVED lines=12> */
.L_x_530:
[----:B------:R-:W-:Y:S05]  /*20110*/  BSYNC B1 ;  /* 0x0000000000017941 */ /* 0x000fea0003800000 */
.L_x_529:
        /* <DEDUP_REMOVED lines=12> */
.L_x_532:
[----:B------:R-:W-:Y:S05]  /*201e0*/  BSYNC B1 ;  /* 0x0000000000017941 */ /* 0x000fea0003800000 */
.L_x_531:
        /* <DEDUP_REMOVED lines=12> */
.L_x_534:
[----:B------:R-:W-:Y:S05]  /*202b0*/  BSYNC B1 ;  /* 0x0000000000017941 */ /* 0x000fea0003800000 */
.L_x_533:
        /* <DEDUP_REMOVED lines=12> */
.L_x_536:
[----:B------:R-:W-:Y:S05]  /*20380*/  BSYNC B1 ;  /* 0x0000000000017941 */ /* 0x000fea0003800000 */
.L_x_535:
        /* <DEDUP_REMOVED lines=12> */
.L_x_538:
[----:B------:R-:W-:Y:S05]  /*20450*/  BSYNC B1 ;  /* 0x0000000000017941 */ /* 0x000fea0003800000 */
.L_x_537:
        /* <DEDUP_REMOVED lines=12> */
.L_x_540:
[----:B------:R-:W-:Y:S05]  /*20520*/  BSYNC B1 ;  /* 0x0000000000017941 */ /* 0x000fea0003800000 */
.L_x_539:
        /* <DEDUP_REMOVED lines=12> */
.L_x_542:
[----:B------:R-:W-:Y:S05]  /*205f0*/  BSYNC B1 ;  /* 0x0000000000017941 */ /* 0x000fea0003800000 */
.L_x_541:
        /* <DEDUP_REMOVED lines=12> */
.L_x_544:
[----:B------:R-:W-:Y:S05]  /*206c0*/  BSYNC B1 ;  /* 0x0000000000017941 */ /* 0x000fea0003800000 */
.L_x_543:
        /* <DEDUP_REMOVED lines=12> */
.L_x_546:
[----:B------:R-:W-:Y:S05]  /*20790*/  BSYNC B1 ;  /* 0x0000000000017941 */ /* 0x000fea0003800000 */
.L_x_545:
        /* <DEDUP_REMOVED lines=12> */
.L_x_548:
[----:B------:R-:W-:Y:S05]  /*20860*/  BSYNC B1 ;  /* 0x0000000000017941 */ /* 0x000fea0003800000 */
.L_x_547:
        /* <DEDUP_REMOVED lines=12> */
.L_x_550:
[----:B------:R-:W-:Y:S05]  /*20930*/  BSYNC B1 ;  /* 0x0000000000017941 */ /* 0x000fea0003800000 */
.L_x_549:
[----:B-----5:R-:W-:Y:S01]  /*20940*/  LOP3.LUT R3, R3, 0xff, RZ, 0xc0, !PT ;  /* 0x000000ff03037812 */ /* 0x020fe200078ec0ff */
[----:B------:R-:W-:Y:S01]  /*20950*/  BSSY B1, `(.L_x_551) ;  /* 0x000000b000017945 */ /* 0x000fe20003800000 */
[----:B------:R-:W-:Y:S02]  /*20960*/  ISETP.LT.OR P1, PT, R0, 0xfa, !P1 ;  /* 0x000000fa0000780c */ /* 0x000fe40004f21670 */
[----:B------:R-:W-:Y:S02]  /*20970*/  F2FP.F16.E4M3.UNPACK_B R3, R3 ;  /* 0x00000003ff03723e */ /* 0x000fe400020006ff */
[----:B------:R-:W-:-:S03]  /*20980*/  PRMT R0, RZ, 0x7610, R0 ;  /* 0x00007610ff007816 */ /* 0x000fc60000000000 */
[----:B------:R-:W-:-:S05]  /*20990*/  HADD2.F32 R3, -RZ, R3.H0_H0 ;  /* 0x20000003ff037230 */ /* 0x000fca0000004100 */
[----:B------:R-:W-:-:S04]  /*209a0*/  FMUL R3, R3, R16 ;  /* 0x0000001003037220 */ /* 0x000fc80000400000 */
[----:B------:R-:W-:-:S05]  /*209b0*/  FFMA R3, R150, R2, R3 ;  /* 0x0000000296037223 */ /* 0x000fca0000000003 */
[----:B------:R-:W-:-:S05]  /*209c0*/  F2FP.SATFINITE.E4M3.F32.PACK_AB_MERGE_C R3, RZ, R3, RZ ;  /* 0x00000003ff03723e */ /* 0x000fca00048070ff */
[----:B------:R0:W-:Y:S01]  /*209d0*/  @!P2 STG.E.U8 desc[UR36][R4.64+0xf8], R3 ;  /* 0x0000f8030400a986 */ /* 0x0001e2000c101124 */
[----:B------:R-:W-:Y:S05]  /*209e0*/  @P1 BRA `(.L_x_552) ;  /* 0x0000000000041947 */ /* 0x000fea0003800000 */
[----:B------:R0:W5:Y:S02]  /*209f0*/  LDG.E.U8 R0, desc[UR36][R20.64+0xf9] ;  /* 0x0000f92414007981 */ /* 0x000164000c1e1100 */
.L_x_552:
[----:B------:R-:W-:Y:S05]  /*20a00*/  BSYNC B1 ;  /* 0x0000000000017941 */ /* 0x000fea0003800000 */
.L_x_551:
[----:B------:R-:W-:Y:S05]  /*20a10*/  @P1 BRA `(.L_x_553) ;  /* 0x0000004800301947 */ /* 0x000fea0003800000 */
[----:B-----5:R-:W-:-:S04]  /*20a20*/  LOP3.LUT R0, R0, 0xff, RZ, 0xc0, !PT ;  /* 0x000000ff00007812 */ /* 0x020fc800078ec0ff */
[----:B------:R-:W-:-:S05]  /*20a30*/  F2FP.F16.E4M3.UNPACK_B R0, R0 ;  /* 0x00000000ff00723e */ /* 0x000fca00020006ff */
[----:B0-----:R-:W-:-:S05]  /*20a40*/  HADD2.F32 R3, -RZ, R0.H0_H0 ;  /* 0x20000000ff037230 */ /* 0x001fca0000004100 */
[----:B------:R-:W-:-:S04]  /*20a50*/  FMUL R0, R3, R16 ;  /* 0x0000001003007220 */ /* 0x000fc80000400000 */
[----:B------:R-:W-:-:S05]  /*20a60*/  FFMA R0, R151, R2, R0 ;  /* 0x0000000297007223 */ /* 0x000fca0000000000 */
[----:B------:R-:W-:-:S05]  /*20a70*/  F2FP.SATFINITE.E4M3.F32.PACK_AB_MERGE_C R3, RZ, R0, RZ ;  /* 0x00000000ff03723e */ /* 0x000fca00048070ff */
[----:B------:R0:W-:Y:S01]  /*20a80*/  STG.E.U8 desc[UR36][R4.64+0xf9], R3 ;  /* 0x0000f90304007986 */ /* 0x0001e2000c101124 */
[----:B------:R-:W-:Y:S05]  /*20a90*/  BRA `(.L_x_553) ;  /* 0x0000004800107947 */ /* 0x000fea0003800000 */
.L_x_40:
[----:B------:R-:W2:Y:S04]  /*20aa0*/  LDL.LU R12, [R1] ;  /* 0x00000000010c7983 */ /* 0x000ea80000300800 */
[----:B------:R-:W3:Y:S04]  /*20ab0*/  LDL.LU R14, [R1+0x10] ;  /* 0x00001000010e7983 */ /* 0x000ee80000300800 */
[----:B------:R-:W4:Y:S04]  /*20ac0*/  LDL.LU R13, [R1+0x14] ;  /* 0x00001400010d7983 */ /* 0x000f280000300800 */
[----:B------:R-:W5:Y:S04]  /*20ad0*/  LDL.LU R15, [R1+0x58] ;  /* 0x00005800010f7983 */ /* 0x000f680000300800 */
        /* <DEDUP_REMOVED lines=69> */
[----:B------:R-:W5:Y:S01]  /*20f30*/  LDL.LU R172, [R1+0x1a8] ;  /* 0x0001a80001ac7983 */ /* 0x000f620000300800 */
[----:B------:R-:W-:-:S03]  /*20f40*/  ISETP.GE.AND P3, PT, R3, 0x1, PT ;  /* 0x000000010300780c */ /* 0x000fc60003f66270 */
[----:B------:R-:W5:Y:S04]  /*20f50*/  LDL.LU R171, [R1+0x1ac] ;  /* 0x0001ac0001ab7983 */ /* 0x000f680000300800 */
[----:B------:R-:W5:Y:S04]  /*20f60*/  LDL.LU R170, [R1+0x1b0] ;  /* 0x0001b00001aa7983 */ /* 0x000f680000300800 */
[----:B------:R-:W5:Y:S04]  /*20f70*/  LDL.LU R169, [R1+0x1b4] ;  /* 0x0001b40001a97983 */ /* 0x000f680000300800 */
[----:B------:R-:W5:Y:S01]  /*20f80*/  LDL.LU R168, [R1+0x1b8] ;  /* 0x0001b80001a87983 */ /* 0x000f620000300800 */
[----:B------:R-:W-:-:S03]  /*20f90*/  ISETP.LT.OR P0, PT, R0, 0x1, !P3 ;  /* 0x000000010000780c */ /* 0x000fc60005f01670 */
[----:B------:R-:W5:Y:S04]  /*20fa0*/  LDL.LU R167, [R1+0x1bc] ;  /* 0x0001bc0001a77983 */ /* 0x000f680000300800 */
[----:B------:R-:W5:Y:S04]  /*20fb0*/  LDL.LU R166, [R1+0x1c0] ;  /* 0x0001c00001a67983 */ /* 0x000f680000300800 */
[----:B------:R-:W5:Y:S01]  /*20fc0*/  LDL.LU R165, [R1+0x1c4] ;  /* 0x0001c40001a57983 */ /* 0x000f620000300800 */
[----:B--2---:R-:W-:-:S03]  /*20fd0*/  FMUL R12, R12, R2 ;  /* 0x000000020c0c7220 */ /* 0x004fc60000400000 */
[----:B------:R-:W2:Y:S04]  /*20fe0*/  LDL.LU R164, [R1+0x1c8] ;  /* 0x0001c80001a47983 */ /* 0x000ea80000300800 */
[----:B------:R-:W2:Y:S04]  /*20ff0*/  LDL.LU R163, [R1+0x1cc] ;  /* 0x0001cc0001a37983 */ /* 0x000ea80000300800 */
[----:B------:R-:W2:Y:S04]  /*21000*/  LDL.LU R162, [R1+0x1d0] ;  /* 0x0001d00001a27983 */ /* 0x000ea80000300800 */
[----:B------:R-:W2:Y:S04]  /*21010*/  LDL.LU R161, [R1+0x1d4] ;  /* 0x0001d40001a17983 */ /* 0x000ea80000300800 */
[----:B------:R-:W2:Y:S01]  /*21020*/  LDL.LU R160, [R1+0x1d8] ;  /* 0x0001d80001a07983 */ /* 0x000ea20000300800 */
[----:B------:R-:W-:-:S03]  /*21030*/  F2FP.SATFINITE.E4M3.F32.PACK_AB_MERGE_C R12, RZ, R12, RZ ;  /* 0x0000000cff0c723e */ /* 0x000fc600048070ff */
        /* <DEDUP_REMOVED lines=9> */
[----:B------:R0:W-:Y:S04]  /*210d0*/  @!P0 STG.E.U8 desc[UR36][R10.64], R12 ;  /* 0x0000000c0a008986 */ /* 0x0001e8000c101124 */
[----:B0-----:R-:W3:Y:S01]  /*210e0*/  LDL.LU R12, [R1+0x4] ;  /* 0x00000400010c7983 */ /* 0x001ee20000300800 */
[----:B------:R-:W-:Y:S01]  /*210f0*/  ISETP.LT.OR P0, PT, R0, 0x2, !P3 ;  /* 0x000000020000780c */ /* 0x000fe20005f01670 */
[----:B---3--:R-:W-:-:S05]  /*21100*/  FMUL R12, R12, R2 ;  /* 0x000000020c0c7220 */ /* 0x008fca0000400000 */
[----:B------:R-:W-:-:S07]  /*21110*/  F2FP.SATFINITE.E4M3.F32.PACK_AB_MERGE_C R12, RZ, R12, RZ ;  /* 0x0000000cff0c723e */ /* 0x000fce00048070ff */
[----:B------:R0:W-:Y:S04]  /*21120*/  @!P0 STG.E.U8 desc[UR36][R10.64+0x1], R12 ;  /* 0x0000010c0a008986 */ /* 0x0001e8000c101124 */
[----:B0-----:R-:W3:Y:S01]  /*21130*/  LDL.LU R12, [R1+0x8] ;  /* 0x00000800010c7983 */ /* 0x001ee20000300800 */
[----:B------:R-:W-:-:S04]  /*21140*/  ISETP.GE.AND P2, PT, R3, 0x9, PT ;  /* 0x000000090300780c */ /* 0x000fc80003f46270 */
[----:B------:R-:W-:Y:S01]  /*21150*/  ISETP.LT.OR P0, PT, R0, 0x1, !P2 ;  /* 0x000000010000780c */ /* 0x000fe20005701670 */
[----:B---3--:R-:W-:-:S05]  /*21160*/  FMUL R12, R12, R2 ;  /* 0x000000020c0c7220 */ /* 0x008fca0000400000 */
[----:B------:R-:W-:-:S07]  /*21170*/  F2FP.SATFINITE.E4M3.F32.PACK_AB_MERGE_C R12, RZ, R12, RZ ;  /* 0x0000000cff0c723e */ /* 0x000fce00048070ff */
[----:B------:R0:W-:Y:S04]  /*21180*/  @!P0 STG.E.U8 desc[UR36][R8.64], R12 ;  /* 0x0000000c08008986 */ /* 0x0001e8000c101124 */
[----:B0-----:R-:W3:Y:S01]  /*21190*/  LDL.LU R12, [R1+0xc] ;  /* 0x00000c00010c7983 */ /* 0x001ee20000300800 */
[C---:B------:R-:W-:Y:S02]  /*211a0*/  ISETP.LT.OR P0, PT, R0.reuse, 0x2, !P2 ;  /* 0x000000020000780c */ /* 0x040fe40005701670 */
[----:B------:R-:W-:Y:S01]  /*211b0*/  ISETP.LT.OR P1, PT, R0, 0xa, !P3 ;  /* 0x0000000a0000780c */ /* 0x000fe20005f21670 */
[-C--:B------:R-:W-:Y:S01]  /*211c0*/  FMUL R14, R14, R2.reuse ;  /* 0x000000020e0e7220 */ /* 0x080fe20000400000 */
[----:B----4-:R-:W-:-:S04]  /*211d0*/  FMUL R13, R13, R2 ;  /* 0x000000020d0d7220 */ /* 0x010fc80000400000 */
[----:B------:R-:W-:Y:S02]  /*211e0*/  F2FP.SATFINITE.E4M3.F32.PACK_AB_MERGE_C R14, RZ, R14, RZ ;  /* 0x0000000eff0e723e */ /* 0x000fe400048070ff */
[----:B------:R-:W-:Y:S01]  /*211f0*/  F2FP.SATFINITE.E4M3.F32.PACK_AB_MERGE_C R13, RZ, R13, RZ ;  /* 0x0000000dff0d723e */ /* 0x000fe200048070ff */
[----:B---3--:R-:W-:-:S05]  /*21200*/  FMUL R12, R12, R2 ;  /* 0x000000020c0c7220 */ /* 0x008fca0000400000 */
[----:B------:R-:W-:-:S05]  /*21210*/  F2FP.SATFINITE.E4M3.F32.PACK_AB_MERGE_C R12, RZ, R12, RZ ;  /* 0x0000000cff0c723e */ /* 0x000fca00048070ff */
[----:B------:R0:W-:Y:S01]  /*21220*/  @!P0 STG.E.U8 desc[UR36][R8.64+0x1], R12 ;  /* 0x0000010c08008986 */ /* 0x0001e2000c101124 */
[----:B------:R-:W-:-:S03]  /*21230*/  ISETP.LT.OR P0, PT, R0, 0x9, !P3 ;  /* 0x000000090000780c */ /* 0x000fc60005f01670 */
[----:B0-----:R-:W3:Y:S01]  /*21240*/  LDL.LU R12, [R1+0x18] ;  /* 0x00001800010c7983 */ /* 0x001ee20000300800 */
[----:B------:R-:W-:-:S09]  /*21250*/  ISETP.LT.OR P4, PT, R0, 0x9, !P2 ;  /* 0x000000090000780c */ /* 0x000fd20005781670 */
[----:B------:R0:W-:Y:S04]  /*21260*/  @!P0 STG.E.U8 desc[UR36][R10.64+0x8], R14 ;  /* 0x0000080e0a008986 */ /* 0x0001e8000c101124 */
[----:B------:R1:W-:Y:S04]  /*21270*/  @!P1 STG.E.U8 desc[UR36][R10.64+0x9], R13 ;  /* 0x0000090d0a009986 */ /* 0x0003e8000c101124 */
[----:B0-----:R-:W4:Y:S04]  /*21280*/  LDL.LU R14, [R1+0x1c] ;  /* 0x00001c00010e7983 */ /* 0x001f280000300800 */
[----:B-1----:R-:W5:Y:S01]  /*21290*/  LDL.LU R13, [R1+0x20] ;  /* 0x00002000010d7983 */ /* 0x002f620000300800 */
[----:B------:R-:W-:-:S02]  /*212a0*/  ISETP.LT.OR P0, PT, R0, 0xa, !P2 ;  /* 0x0000000a0000780c */ /* 0x000fc40005701670 */
[----:B------:R-:W-:Y:S01]  /*212b0*/  ISETP.LT.OR P1, PT, R0, 0x11, !P3 ;  /* 0x000000110000780c */ /* 0x000fe20005f21670 */
[----:B---3--:R-:W-:-:S05]  /*212c0*/  FMUL R12, R12, R2 ;  /* 0x000000020c0c7220 */ /* 0x008fca0000400000 */
[----:B------:R-:W-:-:S05]  /*212d0*/  F2FP.SATFINITE.E4M3.F32.PACK_AB_MERGE_C R12, RZ, R12, RZ ;  /* 0x0000000cff0c723e */ /* 0x000fca00048070ff */
[----:B------:R0:W-:Y:S01]  /*212e0*/  @!P4 STG.E.U8 desc[UR36][R8.64+0x8], R12 ;  /* 0x0000080c0800c986 */ /* 0x0001e2000c101124 */
[-C--:B----4-:R-:W-:Y:S01]  /*212f0*/  FMUL R14, R14, R2.reuse ;  /* 0x000000020e0e7220 */ /* 0x090fe20000400000 */
[----:B-----5:R-:W-:Y:S02]  /*21300*/  FMUL R13, R13, R2 ;  /* 0x000000020d0d7220 */ /* 0x020fe40000400000 */
[----:B0-----:R-:W3:Y:S02]  /*21310*/  LDL.LU R12, [R1+0x24] ;  /* 0x00002400010c7983 */ /* 0x001ee40000300800 */
[----:B------:R-:W-:Y:S02]  /*21320*/  F2FP.SATFINITE.E4M3.F32.PACK_AB_MERGE_C R14, RZ, R14, RZ ;  /* 0x0000000eff0e723e */ /* 0x000fe400048070ff */
[----:B------:R-:W-:-:S03]  /*21330*/  F2FP.SATFINITE.E4M3.F32.PACK_AB_MERGE_C R13, RZ, R13, RZ ;  /* 0x0000000dff0d723e */ /* 0x000fc600048070ff */
[----:B------:R0:W-:Y:S04]  /*21340*/  @!P0 STG.E.U8 desc[UR36][R8.64+0x9], R14 ;  /* 0x0000090e08008986 */ /* 0x0001e8000c101124 */
[----:B------:R1:W-:Y:S04]  /*21350*/  @!P1 STG.E.U8 desc[UR36][R10.64+0x10], R13 ;  /* 0x0000100d0a009986 */ /* 0x0003e8000c101124 */
[----:B0-----:R-:W4:Y:S04]  /*21360*/  LDL.LU R14, [R1+0x28] ;  /* 0x00002800010e7983 */ /* 0x001f280000300800 */
[----:B-1----:R-:W5:Y:S01]  /*21370*/  LDL.LU R13, [R1+0x2c] ;  /* 0x00002c00010d7983 */ /* 0x002f620000300800 */
[----:B------:R-:W-:-:S02]  /*21380*/  ISETP.LT.OR P4, PT, R0, 0x12, !P3 ;  /* 0x000000120000780c */ /* 0x000fc40005f81670 */
[C---:B------:R-:W-:Y:S02]  /*21390*/  ISETP.LT.OR P0, PT, R0.reuse, 0x11, !P2 ;  /* 0x000000110000780c */ /* 0x040fe40005701670 */
        /* <DEDUP_REMOVED lines=48> */
[-C--:B-----5:R-:W-:Y:S01]  /*216a0*/  FMUL R13, R13, R2.reuse ;  /* 0x000000020d0d7220 */ /* 0x0a0fe20000400000 */
[----:B----4-:R-:W-:-:S04]  /*216b0*/  FMUL R12, R14, R2 ;  /* 0x000000020e0c7220 */ /* 0x010fc80000400000 */
[----:B------:R-:W-:Y:S02]  /*216c0*/  F2FP.SATFINITE.E4M3.F32.PACK_AB_MERGE_C R14, RZ, R13, RZ ;  /* 0x0000000dff0e723e */ /* 0x000fe400048070ff */
[----:B------:R-:W-:Y:S02]  /*216d0*/  F2FP.SATFINITE.E4M3.F32.PACK_AB_MERGE_C R13, RZ, R12, RZ ;  /* 0x0000000cff0d723e */ /* 0x000fe400048070ff */
[----:B------:R-:W3:Y:S04]  /*216e0*/  LDL.LU R12, [R1+0x54] ;  /* 0x00005400010c7983 */ /* 0x000ee80000300800 */
[----:B------:R0:W-:Y:S04]  /*216f0*/  @!P0 STG.E.U8 desc[UR36][R8.64+0x21], R14 ;  /* 0x0000210e08008986 */ /* 0x0001e8000c101124 */
[----:B0-----:R-:W4:Y:S01]  /*21700*/  LDL.LU R14, [R1+0x5c] ;  /* 0x00005c00010e7983 */ /* 0x001f220000300800 */
[----:B------:R-:W-:-:S02]  /*21710*/  ISETP.LT.OR P1, PT, R0, 0x29, !P3 ;  /* 0x000000290000780c */ /* 0x000fc40005f21670 */
[C---:B------:R-:W-:Y:S02]  /*21720*/  ISETP.LT.OR P0, PT, R0.reuse, 0x2a, !P3 ;  /* 0x0000002a0000780c */ /* 0x040fe40005f01670 */
[C---:B------:R-:W-:Y:S01]  /*21730*/  ISETP.LT.OR P4, PT, R0.reuse, 0x2a, !P2 ;  /* 0x0000002a0000780c */ /* 0x040fe20005781670 */
[----:B------:R-:W-:Y:S01]  /*21740*/  FMUL R15, R15, R2 ;  /* 0x000000020f0f7220 */ /* 0x000fe20000400000 */
[----:B------:R-:W-:-:S07]  /*21750*/  ISETP.LT.OR P5, PT, R0, 0x31, !P3 ;  /* 0x000000310000780c */ /* 0x000fce0005fa1670 */
[----:B------:R0:W-:Y:S01]  /*21760*/  @!P1 STG.E.U8 desc[UR36][R10.64+0x28], R13 ;  /* 0x0000280d0a009986 */ /* 0x0001e2000c101124 */
[----:B------:R-:W-:Y:S02]  /*21770*/  ISETP.LT.OR P1, PT, R0, 0x29, !P2 ;  /* 0x000000290000780c */ /* 0x000fe40005721670 */
[----:B------:R-:W-:Y:S01]  /*21780*/  F2FP.SATFINITE.E4M3.F32.PACK_AB_MERGE_C R15, RZ, R15, RZ ;  /* 0x0000000fff0f723e */ /* 0x000fe200048070ff */
[----:B0-----:R-:W-:-:S05]  /*21790*/  FMUL R13, R17, R2 ;  /* 0x00000002110d7220 */ /* 0x001fca0000400000 */
[----:B------:R-:W-:Y:S01]  /*217a0*/  F2FP.SATFINITE.E4M3.F32.PACK_AB_MERGE_C R13, RZ, R13, RZ ;  /* 0x0000000dff0d723e */ /* 0x000fe200048070ff */
[----:B---3--:R-:W-:-:S05]  /*217b0*/  FMUL R12, R12, R2 ;  /* 0x000000020c0c7220 */ /* 0x008fca0000400000 */
[----:B------:R-:W-:Y:S02]  /*217c0*/  F2FP.SATFINITE.E4M3.F32.PACK_AB_MERGE_C R17, RZ, R12, RZ ;  /* 0x0000000cff11723e */ /* 0x000fe400048070ff */
[----:B------:R-:W3:Y:S01]  /*217d0*/  LDL.LU R12, [R1+0x64] ;  /* 0x00006400010c7983 */ /* 0x000ee20000300800 */
[----:B----4-:R-:W-:-:S03]  /*217e0*/  FMUL R14, R14, R2 ;  /* 0x000000020e0e7220 */ /* 0x010fc60000400000 */
[----:B------:R0:W-:Y:S02]  /*217f0*/  @!P0 STG.E.U8 desc[UR36][R10.64+0x29], R17 ;  /* 0x000029110a008986 */ /* 0x0001e4000c101124 */
[----:B------:R-:W-:Y:S02]  /*21800*/  F2FP.SATFINITE.E4M3.F32.PACK_AB_MERGE_C R14, RZ, R14, RZ ;  /* 0x0000000eff0e723e */ /* 0x000fe400048070ff */
[----:B------:R1:W-:Y:S04]  /*21810*/  @!P1 STG.E.U8 desc[UR36][R8.64+0x28], R15 ;  /* 0x0000280f08009986 */ /* 0x0003e8000c101124 */
[----:B------:R4:W-:Y:S04]  /*21820*/  @!P4 STG.E.U8 desc[UR36][R8.64+0x29], R14 ;  /* 0x0000290e0800c986 */ /* 0x0009e8000c101124 */
[----:B0-----:R-:W5:Y:S04]  /*21830*/  LDL.LU R17, [R1+0x74] ;  /* 0x0000740001117983 */ /* 0x001f680000300800 */
[----:B-1----:R-:W2:Y:S04]  /*21840*/  LDL.LU R15, [R1+0x68] ;  /* 0x00006800010f7983 */ /* 0x002ea80000300800 */
[----:B----4-:R-:W4:Y:S04]  /*21850*/  LDL.LU R14, [R1+0x70] ;  /* 0x00007000010e7983 */ /* 0x010f280000300800 */
[----:B------:R0:W-:Y:S04]  /*21860*/  @!P5 STG.E.U8 desc[UR36][R10.64+0x30], R13 ;  /* 0x0000300d0a00d986 */ /* 0x0001e8000c101124 */
[----:B0-----:R-:W5:Y:S01]  /*21870*/  LDL.LU R13, [R1+0x6c] ;  /* 0x00006c00010d7983 */ /* 0x001f620000300800 */
[----:B------:R-:W-:-:S02]  /*21880*/  ISETP.LT.OR P6, PT, R0, 0x32, !P3 ;  /* 0x000000320000780c */ /* 0x000fc40005fc1670 */
[C---:B------:R-:W-:Y:S02]  /*21890*/  ISETP.LT.OR P1, PT, R0.reuse, 0x31, !P2 ;  /* 0x000000310000780c */ /* 0x040fe40005721670 */
[C---:B------:R-:W-:Y:S02]  /*218a0*/  ISETP.LT.OR P4, PT, R0.reuse, 0x32, !P2 ;  /* 0x000000320000780c */ /* 0x040fe40005781670 */
[----:B------:R-:W-:Y:S01]  /*218b0*/  ISETP.LT.OR P5, PT, R0, 0x39, !P3 ;  /* 0x000000390000780c */ /* 0x000fe20005fa1670 */
[----:B---3--:R-:W-:-:S05]  /*218c0*/  FMUL R12, R12, R2 ;  /* 0x000000020c0c7220 */ /* 0x008fca0000400000 */
[----:B------:R-:W-:-:S05]  /*218d0*/  F2FP.SATFINITE.E4M3.F32.PACK_AB_MERGE_C R12, RZ, R12, RZ ;  /* 0x0000000cff0c723e */ /* 0x000fca00048070ff */
[----:B------:R5:W-:Y:S01]  /*218e0*/  @!P6 STG.E.U8 desc[UR36][R10.64+0x31], R12 ;  /* 0x0000310c0a00e986 */ /* 0x000be2000c101124 */
[----:B------:R-:W-:Y:S01]  /*218f0*/  ISETP.LT.OR P6, PT, R0, 0x3a, !P3 ;  /* 0x0000003a0000780c */ /* 0x000fe20005fc1670 */
[-C--:B--2---:R-:W-:Y:S01]  /*21900*/  FMUL R15, R15, R2.reuse ;  /* 0x000000020f0f7220 */ /* 0x084fe20000400000 */
[----:B----4-:R-:W-:-:S05]  /*21910*/  FMUL R14, R14, R2 ;  /* 0x000000020e0e7220 */ /* 0x010fca0000400000 */
[----:B------:R-:W-:Y:S01]  /*21920*/  F2FP.SATFINITE.E4M3.F32.PACK_AB_MERGE_C R14, RZ, R14, RZ ;  /* 0x0000000eff0e723e */ /* 0x000fe200048070ff */
[-C--:B-----5:R-:W-:Y:S01]  /*21930*/  FMUL R12, R13, R2.reuse ;  /* 0x000000020d0c7220 */ /* 0x0a0fe20000400000 */
[----:B------:R-:W-:Y:S01]  /*21940*/  FMUL R13, R17, R2 ;  /* 0x00000002110d7220 */ /* 0x000fe20000400000 */
[----:B------:R-:W-:-:S03]  /*21950*/  F2FP.SATFINITE.E4M3.F32.PACK_AB_MERGE_C R17, RZ, R15, RZ ;  /* 0x0000000fff11723e */ /* 0x000fc600048070ff */
[----:B------:R-:W-:Y:S02]  /*21960*/  F2FP.SATFINITE.E4M3.F32.PACK_AB_MERGE_C R15, RZ, R12, RZ ;  /* 0x0000000cff0f723e */ /* 0x000fe400048070ff */
[----:B------:R-:W2:Y:S01]  /*21970*/  LDL.LU R12, [R1+0x78] ;  /* 0x00007800010c7983 */ /* 0x000ea20000300800 */
[----:B------:R-:W-:-:S03]  /*21980*/  F2FP.SATFINITE.E4M3.F32.PACK_AB_MERGE_C R13, RZ, R13, RZ ;  /* 0x0000000dff0d723e */ /* 0x000fc600048070ff */
[----:B------:R0:W-:Y:S04]  /*21990*/  @!P1 STG.E.U8 desc[UR36][R8.64+0x30], R17 ;  /* 0x0000301108009986 */ /* 0x0001e8000c101124 */
[----:B------:R1:W-:Y:S04]  /*219a0*/  @!P4 STG.E.U8 desc[UR36][R8.64+0x31], R15 ;  /* 0x0000310f0800c986 */ /* 0x0003e8000c101124 */
[----:B------:R3:W-:Y:S04]  /*219b0*/  @!P5 STG.E.U8 desc[UR36][R10.64+0x38], R14 ;  /* 0x0000380e0a00d986 */ /* 0x0007e8000c101124 */
[----:B0-----:R-:W4:Y:S04]  /*219c0*/  LDL.LU R17, [R1+0x88] ;  /* 0x0000880001117983 */ /* 0x001f280000300800 */
[----:B-1----:R-:W5:Y:S04]  /*219d0*/  LDL.LU R15, [R1+0x80] ;  /* 0x00008000010f7983 */ /* 0x002f680000300800 */
[----:B---3--:R-:W3:Y:S04]  /*219e0*/  LDL.LU R14, [R1+0x7c] ;  /* 0x00007c00010e7983 */ /* 0x008ee80000300800 */
[----:B------:R0:W-:Y:S04]  /*219f0*/  @!P6 STG.E.U8 desc[UR36][R10.64+0x39], R13 ;  /* 0x0000390d0a00e986 */ /* 0x0001e8000c101124 */
[----:B0-----:R-:W4:Y:S01]  /*21a00*/  LDL.LU R13, [R1+0x84] ;  /* 0x00008400010d7983 */ /* 0x001f220000300800 */
[----:B------:R-:W-:Y:S01]  /*21a10*/  ISETP.LT.OR P0, PT, R0, 0x39, !P2 ;  /* 0x000000390000780c */ /* 0x000fe20005701670 */
[----:B--2---:R-:W-:-:S05]  /*21a20*/  FMUL R12, R12, R2 ;  /* 0x000000020c0c7220 */ /* 0x004fca0000400000 */
[----:B------:R-:W-:-:S07]  /*21a30*/  F2FP.SATFINITE.E4M3.F32.PACK_AB_MERGE_C R12, RZ, R12, RZ ;  /* 0x0000000cff0c723e */ /* 0x000fce00048070ff */
[----:B------:R4:W-:Y:S01]  /*21a40*/  @!P0 STG.E.U8 desc[UR36][R8.64+0x38], R12 ;  /* 0x0000380c08008986 */ /* 0x0009e2000c101124 */
[-C--:B---3--:R-:W-:Y:S01]  /*21a50*/  FMUL R14, R14, R2.reuse ;  /* 0x000000020e0e7220 */ /* 0x088fe20000400000 */
[-C--:B----4-:R-:W-:Y:S01]  /*21a60*/  FMUL R12, R13, R2.reuse ;  /* 0x000000020d0c7220 */ /* 0x090fe20000400000 */
[----:B------:R-:W-:-:S03]  /*21a70*/  FMUL R13, R17, R2 ;  /* 0x00000002110d7220 */ /* 0x000fc60000400000 */
[----:B------:R-:W-:Y:S02]  /*21a80*/  F2FP.SATFINITE.E4M3.F32.PACK_AB_MERGE_C R17, RZ, R14, RZ ;  /* 0x0000000eff11723e */ /* 0x000fe400048070ff */
[----:B------:R-:W2:Y:S01]  /*21a90*/  LDL.LU R14, [R1+0x8c] ;  /* 0x00008c00010e7983 */ /* 0x000ea20000300800 */
[C---:B------:R-:W-:Y:S02]  /*21aa0*/  ISETP.LT.OR P1, PT, R0.reuse, 0x3a, !P2 ;  /* 0x0000003a0000780c */ /* 0x040fe40005721670 */
[C---:B------:R-:W-:Y:S02]  /*21ab0*/  ISETP.LT.OR P0, PT, R0.reuse, 0x41, !P3 ;  /* 0x000000410000780c */ /* 0x040fe40005f01670 */
[C---:B------:R-:W-:Y:S02]  /*21ac0*/  ISETP.LT.OR P4, PT, R0.reuse, 0x42, !P3 ;  /* 0x000000420000780c */ /* 0x040fe40005f81670 */
[----:B------:R-:W-:Y:S01]  /*21ad0*/  ISETP.LT.OR P6, PT, R0, 0x42, !P2 ;  /* 0x000000420000780c */ /* 0x000fe200057c1670 */
[----:B-----5:R-:W-:Y:S01]  /*21ae0*/  FMUL R15, R15, R2 ;  /* 0x000000020f0f7220 */ /* 0x020fe20000400000 */
[----:B------:R-:W-:-:S05]  /*21af0*/  F2FP.SATFINITE.E4M3.F32.PACK_AB_MERGE_C R12, RZ, R12, RZ ;  /* 0x0000000cff0c723e */ /* 0x000fca00048070ff */
[----:B------:R0:W-:Y:S01]  /*21b00*/  @!P1 STG.E.U8 desc[UR36][R8.64+0x39], R17 ;  /* 0x0000391108009986 */ /* 0x0001e2000c101124 */
[----:B------:R-:W-:-:S03]  /*21b10*/  F2FP.SATFINITE.E4M3.F32.PACK_AB_MERGE_C R15, RZ, R15, RZ ;  /* 0x0000000fff0f723e */ /* 0x000fc600048070ff */
[----:B------:R-:W-:Y:S04]  /*21b20*/  @!P4 STG.E.U8 desc[UR36][R10.64+0x41], R12 ;  /* 0x0000410c0a00c986 */ /* 0x000fe8000c101124 */
[----:B0-----:R-:W3:Y:S04]  /*21b30*/  LDL.LU R17, [R1+0x98] ;  /* 0x0000980001117983 */ /* 0x001ee80000300800 */
[----:B------:R-:W-:Y:S01]  /*21b40*/  @!P0 STG.E.U8 desc[UR36][R10.64+0x40], R15 ;  /* 0x0000400f0a008986 */ /* 0x000fe2000c101124 */
[----:B--2---:R-:W-:-:S05]  /*21b50*/  FMUL R14, R14, R2 ;  /* 0x000000020e0e7220 */ /* 0x004fca0000400000 */
[----:B------:R-:W-:-:S05]  /*21b60*/  F2FP.SATFINITE.E4M3.F32.PACK_AB_MERGE_C R14, RZ, R14, RZ ;  /* 0x0000000eff0e723e */ /* 0x000fca00048070ff */
[----:B------:R0:W-:Y:S04]  /*21b70*/  @!P6 STG.E.U8 desc[UR36][R8.64+0x41], R14 ;  /* 0x0000410e0800e986 */ /* 0x0001e8000c101124 */
[----:B0-----:R-:W2:Y:S01]  /*21b80*/  LDL.LU R14, [R1+0xa4] ;  /* 0x0000a400010e7983 */ /* 0x001ea20000300800 */
[C---:B------:R-:W-:Y:S02]  /*21b90*/  ISETP.LT.OR P5, PT, R0.reuse, 0x41, !P2 ;  /* 0x000000410000780c */ /* 0x040fe400057a1670 */
[----:B------:R-:W-:Y:S02]  /*21ba0*/  F2FP.SATFINITE.E4M3.F32.PACK_AB_MERGE_C R13, RZ, R13, RZ ;  /* 0x0000000dff0d723e */ /* 0x000fe400048070ff */
[C---:B------:R-:W-:Y:S02]  /*21bb0*/  ISETP.LT.OR P1, PT, R0.reuse, 0x49, !P3 ;  /* 0x000000490000780c */ /* 0x040fe40005f21670 */
[----:B------:R-:W-:-:S02]  /*21bc0*/  ISETP.LT.OR P4, PT, R0, 0x4a, !P3 ;  /* 0x0000004a0000780c */ /* 0x000fc40005f81670 */
[----:B------:R-:W-:Y:S01]  /*21bd0*/  ISETP.LT.OR P6, PT, R0, 0x4a, !P2 ;  /* 0x0000004a0000780c */ /* 0x000fe200057c1670 */
[----:B------:R-:W-:Y:S01]  /*21be0*/  FMUL R18, R18, R2 ;  /* 0x0000000212127220 */ /* 0x000fe20000400000 */
[----:B------:R-:W-:-:S03]  /*21bf0*/  ISETP.LT.OR P0, PT, R0, 0x51, !P3 ;  /* 0x000000510000780c */ /* 0x000fc60005f01670 */
[----:B------:R0:W-:Y:S01]  /*21c00*/  @!P5 STG.E.U8 desc[UR36][R8.64+0x40], R13 ;  /* 0x0000400d0800d986 */ /* 0x0001e2000c101124 */
[----:B------:R-:W-:Y:S01]  /*21c10*/  ISETP.LT.OR P5, PT, R0, 0x49, !P2 ;  /* 0x000000490000780c */ /* 0x000fe200057a1670 */
[-C--:B------:R-:W-:Y:S01]  /*21c20*/  FMUL R19, R19, R2.reuse ;  /* 0x0000000213137220 */ /* 0x080fe20000400000 */
[-C--:B---3--:R-:W-:Y:S01]  /*21c30*/  FMUL R17, R17, R2.reuse ;  /* 0x0000000211117220 */ /* 0x088fe20000400000 */
[-C--:B------:R-:W-:Y:S01]  /*21c40*/  FMUL R15, R23, R2.reuse ;  /* 0x00000002170f7220 */ /* 0x080fe20000400000 */
[----:B------:R-:W-:Y:S02]  /*21c50*/  FMUL R12, R21, R2 ;  /* 0x00000002150c7220 */ /* 0x000fe40000400000 */
[----:B------:R-:W-:Y:S02]  /*21c60*/  F2FP.SATFINITE.E4M3.F32.PACK_AB_MERGE_C R19, RZ, R19, RZ ;  /* 0x00000013ff13723e */ /* 0x000fe400048070ff */
[----:B------:R-:W-:Y:S02]  /*21c70*/  F2FP.SATFINITE.E4M3.F32.PACK_AB_MERGE_C R17, RZ, R17, RZ ;  /* 0x00000011ff11723e */ /* 0x000fe400048070ff */
[----:B------:R-:W-:-:S02]  /*21c80*/  F2FP.SATFINITE.E4M3.F32.PACK_AB_MERGE_C R21, RZ, R15, RZ ;  /* 0x0000000fff15723e */ /* 0x000fc400048070ff */
[----:B0-----:R-:W-:Y:S02]  /*21c90*/  F2FP.SATFINITE.E4M3.F32.PACK_AB_MERGE_C R13, RZ, R18, RZ ;  /* 0x00000012ff0d723e */ /* 0x001fe400048070ff */
[----:B------:R-:W-:Y:S01]  /*21ca0*/  F2FP.SATFINITE.E4M3.F32.PACK_AB_MERGE_C R23, RZ, R12, RZ ;  /* 0x0000000cff17723e */ /* 0x000fe200048070ff */
[----:B------:R-:W-:Y:S01]  /*21cb0*/  @!P4 STG.E.U8 desc[UR36][R10.64+0x49], R19 ;  /* 0x000049130a00c986 */ /* 0x000fe2000c101124 */
[----:B------:R-:W-:-:S03]  /*21cc0*/  ISETP.LT.OR P4, PT, R0, 0x52, !P2 ;  /* 0x000000520000780c */ /* 0x000fc60005781670 */
[----:B------:R0:W-:Y:S01]  /*21cd0*/  @!P1 STG.E.U8 desc[UR36][R10.64+0x48], R13 ;  /* 0x0000480d0a009986 */ /* 0x0001e2000c101124 */
[----:B------:R-:W-:-:S03]  /*21ce0*/  ISETP.LT.OR P1, PT, R0, 0x52, !P3 ;  /* 0x000000520000780c */ /* 0x000fc60005f21670 */
[----:B------:R-:W-:Y:S01]  /*21cf0*/  @!P5 STG.E.U8 desc[UR36][R8.64+0x48], R17 ;  /* 0x000048110800d986 */ /* 0x000fe2000c101124 */
[----:B------:R-:W-:-:S03]  /*21d00*/  ISETP.LT.OR P5, PT, R0, 0x59, !P3 ;  /* 0x000000590000780c */ /* 0x000fc60005fa1670 */
[----:B------:R1:W-:Y:S01]  /*21d10*/  @!P6 STG.E.U8 desc[UR36][R8.64+0x49], R21 ;  /* 0x000049150800e986 */ /* 0x0003e2000c101124 */
[----:B------:R-:W-:-:S03]  /*21d20*/  ISETP.LT.OR P6, PT, R0, 0x5a, !P3 ;  /* 0x0000005a0000780c */ /* 0x000fc60005fc1670 */
[----:B------:R3:W-:Y:S01]  /*21d30*/  @!P0 STG.E.U8 desc[UR36][R10.64+0x50], R23 ;  /* 0x000050170a008986 */ /* 0x0007e2000c101124 */
[----:B------:R-:W-:Y:S01]  /*21d40*/  ISETP.LT.OR P0, PT, R0, 0x51, !P2 ;  /* 0x000000510000780c */ /* 0x000fe20005701670 */
[-C--:B0-----:R-:W-:Y:S01]  /*21d50*/  FMUL R13, R234, R2.reuse ;  /* 0x00000002ea0d7220 */ /* 0x081fe20000400000 */
[----:B------:R-:W-:-:S04]  /*21d60*/  FMUL R15, R233, R2 ;  /* 0x00000002e90f7220 */ /* 0x000fc80000400000 */
[----:B-1----:R-:W-:Y:S02]  /*21d70*/  F2FP.SATFINITE.E4M3.F32.PACK_AB_MERGE_C R21, RZ, R13, RZ ;  /* 0x0000000dff15723e */ /* 0x002fe400048070ff */
[----:B---3--:R-:W-:Y:S01]  /*21d80*/  F2FP.SATFINITE.E4M3.F32.PACK_AB_MERGE_C R23, RZ, R15, RZ ;  /* 0x0000000fff17723e */ /* 0x008fe200048070ff */
[-C--:B------:R-:W-:Y:S01]  /*21d90*/  FMUL R13, R231, R2.reuse ;  /* 0x00000002e70d7220 */ /* 0x080fe20000400000 */
[-C--:B------:R-:W-:Y:S01]  /*21da0*/  FMUL R15, R229, R2.reuse ;  /* 0x00000002e50f7220 */ /* 0x080fe20000400000 */
[-C--:B--2---:R-:W-:Y:S01]  /*21db0*/  FMUL R12, R14, R2.reuse ;  /* 0x000000020e0c7220 */ /* 0x084fe20000400000 */
[----:B------:R-:W-:-:S04]  /*21dc0*/  FMUL R14, R235, R2 ;  /* 0x00000002eb0e7220 */ /* 0x000fc80000400000 */
[----:B------:R-:W-:Y:S01]  /*21dd0*/  F2FP.SATFINITE.E4M3.F32.PACK_AB_MERGE_C R17, RZ, R12, RZ ;  /* 0x0000000cff11723e */ /* 0x000fe200048070ff */
[----:B------:R-:W-:Y:S01]  /*21de0*/  FMUL R12, R153, R2 ;  /* 0x00000002990c7220 */ /* 0x000fe20000400000 */
[----:B------:R-:W-:-:S04]  /*21df0*/  F2FP.SATFINITE.E4M3.F32.PACK_AB_MERGE_C R19, RZ, R14, RZ ;  /* 0x0000000eff13723e */ /* 0x000fc800048070ff */
[----:B------:R-:W-:Y:S01]  /*21e00*/  F2FP.SATFINITE.E4M3.F32.PACK_AB_MERGE_C R153, RZ, R12, RZ ;  /* 0x0000000cff99723e */ /* 0x000fe200048070ff */
[----:B------:R0:W-:Y:S01]  /*21e10*/  @!P1 STG.E.U8 desc[UR36][R10.64+0x51], R17 ;  /* 0x000051110a009986 */ /* 0x0001e2000c101124 */
[----:B------:R-:W-:Y:S01]  /*21e20*/  FMUL R12, R232, R2 ;  /* 0x00000002e80c7220 */ /* 0x000fe20000400000 */
[C---:B------:R-:W-:Y:S02]  /*21e30*/  ISETP.LT.OR P1, PT, R0.reuse, 0x59, !P2 ;  /* 0x000000590000780c */ /* 0x040fe40005721670 */
[----:B------:R1:W-:Y:S01]  /*21e40*/  @!P0 STG.E.U8 desc[UR36][R8.64+0x50], R19 ;  /* 0x0000501308008986 */ /* 0x0003e2000c101124 */
[----:B------:R-:W-:-:S03]  /*21e50*/  ISETP.LT.OR P0, PT, R0, 0x61, !P2 ;  /* 0x000000610000780c */ /* 0x000fc60005701670 */
[----:B------:R2:W-:Y:S01]  /*21e60*/  @!P4 STG.E.U8 desc[UR36][R8.64+0x51], R21 ;  /* 0x000051150800c986 */ /* 0x0005e2000c101124 */
[----:B------:R-:W-:-:S03]  /*21e70*/  ISETP.LT.OR P4, PT, R0, 0x5a, !P2 ;  /* 0x0000005a0000780c */ /* 0x000fc60005781670 */
[----:B------:R3:W-:Y:S01]  /*21e80*/  @!P5 STG.E.U8 desc[UR36][R10.64+0x58], R23 ;  /* 0x000058170a00d986 */ /* 0x0007e2000c101124 */
[----:B------:R-:W-:-:S03]  /*21e90*/  ISETP.LT.OR P5, PT, R0, 0x61, !P3 ;  /* 0x000000610000780c */ /* 0x000fc60005fa1670 */
[----:B------:R4:W-:Y:S01]  /*21ea0*/  @!P6 STG.E.U8 desc[UR36][R10.64+0x59], R153 ;  /* 0x000059990a00e986 */ /* 0x0009e2000c101124 */
[----:B------:R-:W-:Y:S01]  /*21eb0*/  ISETP.LT.OR P6, PT, R0, 0x62, !P3 ;  /* 0x000000620000780c */ /* 0x000fe20005fc1670 */
[----:B------:R-:W-:Y:S01]  /*21ec0*/  FMUL R14, R230, R2 ;  /* 0x00000002e60e7220 */ /* 0x000fe20000400000 */
[----:B0-----:R-:W-:Y:S01]  /*21ed0*/  F2FP.SATFINITE.E4M3.F32.PACK_AB_MERGE_C R17, RZ, R12, RZ ;  /* 0x0000000cff11723e */ /* 0x001fe200048070ff */
[----:B------:R-:W-:Y:S01]  /*21ee0*/  FMUL R12, R228, R2 ;  /* 0x00000002e40c7220 */ /* 0x000fe20000400000 */
[----:B-1----:R-:W-:Y:S02]  /*21ef0*/  F2FP.SATFINITE.E4M3.F32.PACK_AB_MERGE_C R19, RZ, R13, RZ ;  /* 0x0000000dff13723e */ /* 0x002fe400048070ff */
[----:B--2---:R-:W-:Y:S02]  /*21f00*/  F2FP.SATFINITE.E4M3.F32.PACK_AB_MERGE_C R21, RZ, R14, RZ ;  /* 0x0000000eff15723e */ /* 0x004fe400048070ff */
[----:B---3--:R-:W-:Y:S02]  /*21f10*/  F2FP.SATFINITE.E4M3.F32.PACK_AB_MERGE_C R23, RZ, R15, RZ ;  /* 0x0000000fff17723e */ /* 0x008fe400048070ff */
[----:B----4-:R-:W-:Y:S01]  /*21f20*/  F2FP.SATFINITE.E4M3.F32.PACK_AB_MERGE_C R153, RZ, R12, RZ ;  /* 0x0000000cff99723e */ /* 0x010fe200048070ff */
[----:B------:R0:W-:Y:S01]  /*21f30*/  @!P1 STG.E.U8 desc[UR36][R8.64+0x58], R17 ;  /* 0x0000581108009986 */ /* 0x0001e2000c101124 */
[----:B------:R-:W-:Y:S01]  /*21f40*/  FMUL R12, R227, R2 ;  /* 0x00000002e30c7220 */ /* 0x000fe20000400000 */
[----:B------:R-:W-:-:S02]  /*21f50*/  ISETP.LT.OR P1, PT, R0, 0x62, !P2 ;  /* 0x000000620000780c */ /* 0x000fc40005721670 */
        /* <DEDUP_REMOVED lines=8> */
[-C--:B------:R-:W-:Y:S01]  /*21fe0*/  FMUL R13, R226, R2.reuse ;  /* 0x00000002e20d7220 */ /* 0x080fe20000400000 */
[----:B------:R-:W-:Y:S01]  /*21ff0*/  FMUL R14, R225, R2 ;  /* 0x00000002e10e7220 */ /* 0x000fe20000400000 */
[----:B0-----:R-:W-:Y:S01]  /*22000*/  F2FP.SATFINITE.E4M3.F32.PACK_AB_MERGE_C R17, RZ, R12, RZ ;  /* 0x0000000cff11723e */ /* 0x001fe200048070ff */
[-C--:B------:R-:W-:Y:S01]  /*22010*/  FMUL R15, R224, R2.reuse ;  /* 0x00000002e00f7220 */ /* 0x080fe20000400000 */
[----:B------:R-:W-:Y:S01]  /*22020*/  FMUL R12, R223, R2 ;  /* 0x00000002df0c7220 */ /* 0x000fe20000400000 */
[----:B-1----:R-:W-:Y:S02]  /*22030*/  F2FP.SATFINITE.E4M3.F32.PACK_AB_MERGE_C R19, RZ, R13, RZ ;  /* 0x0000000dff13723e */ /* 0x002fe400048070ff */
[----:B--2---:R-:W-:Y:S02]  /*22040*/  F2FP.SATFINITE.E4M3.F32.PACK_AB_MERGE_C R21, RZ, R14, RZ ;  /* 0x0000000eff15723e */ /* 0x004fe400048070ff */
[----:B---3--:R-:W-:-:S02]  /*22050*/  F2FP.SATFINITE.E4M3.F32.PACK_AB_MERGE_C R23, RZ, R15, RZ ;  /* 0x0000000fff17723e */ /* 0x008fc400048070ff */
[----:B----4-:R-:W-:Y:S01]  /*22060*/  F2FP.SATFINITE.E4M3.F32.PACK_AB_MERGE_C R153, RZ, R12, RZ ;  /* 0x0000000cff99723e */ /* 0x010fe200048070ff */
        /* <DEDUP_REMOVED lines=12> */
[-C--:B------:R-:W-:Y:S01]  /*22130*/  FMUL R14, R220, R2.reuse ;  /* 0x00000002dc0e7220 */ /* 0x080fe20000400000 */
[----:B------:R-:W-:Y:S01]  /*22140*/  FMUL R15, R219, R2 ;  /* 0x00000002db0f7220 */ /* 0x000fe20000400000 */
[----:B0-----:R-:W-:Y:S01]  /*22150*/  F2FP.SATFINITE.E4M3.F32.PACK_AB_MERGE_C R17, RZ, R12, RZ ;  /* 0x0000000cff11723e */ /* 0x001fe200048070ff */
        /* <DEDUP_REMOVED lines=166> */
[----:B------:R-:W-:-:S03]  /*22bc0*/  ISETP.LT.OR P1, PT, R0, 0xca, !P3 ;  /* 0x000000ca0000780c */ /* 0x000fc60005f21670 */
[----:B------:R1:W-:Y:S01]  /*22bd0*/  @!P4 STG.E.U8 desc[UR36][R10.64+0xc1], R19 ;  /* 0x0000c1130a00c986 */ /* 0x0003e2000c101124 */
[----:B------:R-:W-:-:S03]  /*22be0*/  ISETP.LT.OR P4, PT, R0, 0xca, !P2 ;  /* 0x000000ca0000780c */ /* 0x000fc60005781670 */
[----:B------:R2:W-:Y:S01]  /*22bf0*/  @!P5 STG.E.U8 desc[UR36][R8.64+0xc0], R21 ;  /* 0x0000c0150800d986 */ /* 0x0005e2000c101124 */
[----:B------:R-:W-:-:S03]  /*22c00*/  FMUL R12, R177, R2 ;  /* 0x00000002b10c7220 */ /* 0x000fc60000400000 */
[----:B------:R3:W-:Y:S01]  /*22c10*/  @!P6 STG.E.U8 desc[UR36][R8.64+0xc1], R23 ;  /* 0x0000c1170800e986 */ /* 0x0007e2000c101124 */
[----:B------:R-:W-:-:S03]  /*22c20*/  ISETP.LT.OR P5, PT, R0, 0xd1, !P3 ;  /* 0x000000d10000780c */ /* 0x000fc60005fa1670 */
[----:B------:R4:W-:Y:S01]  /*22c30*/  @!P0 STG.E.U8 desc[UR36][R10.64+0xc8], R153 ;  /* 0x0000c8990a008986 */ /* 0x0009e2000c101124 */
[----:B------:R-:W-:Y:S01]  /*22c40*/  ISETP.LT.OR P0, PT, R0, 0xc9, !P2 ;  /* 0x000000c90000780c */ /* 0x000fe20005701670 */
[-C--:B------:R-:W-:Y:S01]  /*22c50*/  FMUL R13, R176, R2.reuse ;  /* 0x00000002b00d7220 */ /* 0x080fe20000400000 */
[-C--:B------:R-:W-:Y:S01]  /*22c60*/  FMUL R14, R175, R2.reuse ;  /* 0x00000002af0e7220 */ /* 0x080fe20000400000 */
[----:B------:R-:W-:Y:S01]  /*22c70*/  ISETP.LT.OR P6, PT, R0, 0xd2, !P3 ;  /* 0x000000d20000780c */ /* 0x000fe20005fc1670 */
[----:B------:R-:W-:Y:S01]  /*22c80*/  FMUL R15, R174, R2 ;  /* 0x00000002ae0f7220 */ /* 0x000fe20000400000 */
[----:B0-----:R-:W-:Y:S01]  /*22c90*/  F2FP.SATFINITE.E4M3.F32.PACK_AB_MERGE_C R17, RZ, R12, RZ ;  /* 0x0000000cff11723e */ /* 0x001fe200048070ff */
[----:B------:R-:W-:Y:S01]  /*22ca0*/  FMUL R12, R173, R2 ;  /* 0x00000002ad0c7220 */ /* 0x000fe20000400000 */
[----:B-1----:R-:W-:Y:S02]  /*22cb0*/  F2FP.SATFINITE.E4M3.F32.PACK_AB_MERGE_C R19, RZ, R13, RZ ;  /* 0x0000000dff13723e */ /* 0x002fe400048070ff */
[----:B--2---:R-:W-:-:S02]  /*22cc0*/  F2FP.SATFINITE.E4M3.F32.PACK_AB_MERGE_C R21, RZ, R14, RZ ;  /* 0x0000000eff15723e */ /* 0x004fc400048070ff */
[----:B---3--:R-:W-:Y:S01]  /*22cd0*/  F2FP.SATFINITE.E4M3.F32.PACK_AB_MERGE_C R23, RZ, R15, RZ ;  /* 0x0000000fff17723e */ /* 0x008fe200048070ff */
[----:B------:R0:W-:Y:S01]  /*22ce0*/  @!P1 STG.E.U8 desc[UR36][R10.64+0xc9], R17 ;  /* 0x0000c9110a009986 */ /* 0x0001e2000c101124 */
[----:B----4-:R-:W-:Y:S02]  /*22cf0*/  F2FP.SATFINITE.E4M3.F32.PACK_AB_MERGE_C R153, RZ, R12, RZ ;  /* 0x0000000cff99723e */ /* 0x010fe400048070ff */
[----:B------:R-:W-:Y:S01]  /*22d00*/  ISETP.LT.OR P1, PT, R0, 0xd1, !P2 ;  /* 0x000000d10000780c */ /* 0x000fe20005721670 */
        /* <DEDUP_REMOVED lines=8> */
[----:B------:R4:W-:Y:S01]  /*22d90*/  @!P6 STG.E.U8 desc[UR36][R10.64+0xd1], R153 ;  /* 0x0000d1990a00e986 */ /* 0x0009e2000c101124 */
[----:B------:R-:W-:Y:S01]  /*22da0*/  ISETP.LT.OR P6, PT, R0, 0xda, !P3 ;  /* 0x000000da0000780c */ /* 0x000fe20005fc1670 */
[----:B------:R-:W-:Y:S01]  /*22db0*/  FMUL R15, R169, R2 ;  /* 0x00000002a90f7220 */ /* 0x000fe20000400000 */
[----:B0-----:R-:W-:Y:S02]  /*22dc0*/  F2FP.SATFINITE.E4M3.F32.PACK_AB_MERGE_C R17, RZ, R12, RZ ;  /* 0x0000000cff11723e */ /* 0x001fe400048070ff */
[----:B-1----:R-:W-:Y:S01]  /*22dd0*/  F2FP.SATFINITE.E4M3.F32.PACK_AB_MERGE_C R19, RZ, R13, RZ ;  /* 0x0000000dff13723e */ /* 0x002fe200048070ff */
[----:B------:R-:W-:Y:S01]  /*22de0*/  FMUL R12, R168, R2 ;  /* 0x00000002a80c7220 */ /* 0x000fe20000400000 */
[----:B--2---:R-:W-:Y:S01]  /*22df0*/  F2FP.SATFINITE.E4M3.F32.PACK_AB_MERGE_C R21, RZ, R14, RZ ;  /* 0x0000000eff15723e */ /* 0x004fe200048070ff */
[----:B------:R0:W-:Y:S01]  /*22e00*/  @!P1 STG.E.U8 desc[UR36][R8.64+0xd0], R17 ;  /* 0x0000d01108009986 */ /* 0x0001e2000c101124 */
[----:B---3--:R-:W-:-:S02]  /*22e10*/  F2FP.SATFINITE.E4M3.F32.PACK_AB_MERGE_C R23, RZ, R15, RZ ;  /* 0x0000000fff17723e */ /* 0x008fc400048070ff */
[C---:B------:R-:W-:Y:S01]  /*22e20*/  ISETP.LT.OR P0, PT, R0.reuse, 0xd9, !P2 ;  /* 0x000000d90000780c */ /* 0x040fe20005701670 */
[----:B------:R1:W-:Y:S01]  /*22e30*/  @!P4 STG.E.U8 desc[UR36][R8.64+0xd1], R19 ;  /* 0x0000d1130800c986 */ /* 0x0003e2000c101124 */
[C---:B------:R-:W-:Y:S02]  /*22e40*/  ISETP.LT.OR P1, PT, R0.reuse, 0xda, !P2 ;  /* 0x000000da0000780c */ /* 0x040fe40005721670 */
[C---:B------:R-:W-:Y:S01]  /*22e50*/  ISETP.LT.OR P4, PT, R0.reuse, 0xe1, !P3 ;  /* 0x000000e10000780c */ /* 0x040fe20005f81670 */
[----:B------:R2:W-:Y:S01]  /*22e60*/  @!P5 STG.E.U8 desc[UR36][R10.64+0xd8], R21 ;  /* 0x0000d8150a00d986 */ /* 0x0005e2000c101124 */
[----:B----4-:R-:W-:Y:S01]  /*22e70*/  F2FP.SATFINITE.E4M3.F32.PACK_AB_MERGE_C R153, RZ, R12, RZ ;  /* 0x0000000cff99723e */ /* 0x010fe200048070ff */
[-C--:B------:R-:W-:Y:S01]  /*22e80*/  FMUL R12, R167, R2.reuse ;  /* 0x00000002a70c7220 */ /* 0x080fe20000400000 */
[----:B------:R-:W-:Y:S01]  /*22e90*/  ISETP.LT.OR P5, PT, R0, 0xe2, !P3 ;  /* 0x000000e20000780c */ /* 0x000fe20005fa1670 */
[----:B------:R3:W-:Y:S01]  /*22ea0*/  @!P6 STG.E.U8 desc[UR36][R10.64+0xd9], R23 ;  /* 0x0000d9170a00e986 */ /* 0x0007e2000c101124 */
[-C--:B------:R-:W-:Y:S01]  /*22eb0*/  FMUL R13, R166, R2.reuse ;  /* 0x00000002a60d7220 */ /* 0x080fe20000400000 */
[----:B------:R-:W-:Y:S01]  /*22ec0*/  ISETP.LT.OR P6, PT, R0, 0xe1, !P2 ;  /* 0x000000e10000780c */ /* 0x000fe200057c1670 */
[-C--:B------:R-:W-:Y:S01]  /*22ed0*/  FMUL R14, R165, R2.reuse ;  /* 0x00000002a50e7220 */ /* 0x080fe20000400000 */
[----:B------:R-:W-:Y:S01]  /*22ee0*/  FMUL R15, R164, R2 ;  /* 0x00000002a40f7220 */ /* 0x000fe20000400000 */
[----:B0-----:R-:W-:-:S02]  /*22ef0*/  F2FP.SATFINITE.E4M3.F32.PACK_AB_MERGE_C R17, RZ, R12, RZ ;  /* 0x0000000cff11723e */ /* 0x001fc400048070ff */
[----:B-1----:R-:W-:Y:S02]  /*22f00*/  F2FP.SATFINITE.E4M3.F32.PACK_AB_MERGE_C R19, RZ, R13, RZ ;  /* 0x0000000dff13723e */ /* 0x002fe400048070ff */
[----:B--2---:R-:W-:Y:S01]  /*22f10*/  F2FP.SATFINITE.E4M3.F32.PACK_AB_MERGE_C R21, RZ, R14, RZ ;  /* 0x0000000eff15723e */ /* 0x004fe200048070ff */
[----:B------:R-:W-:Y:S01]  /*22f20*/  FMUL R12, R163, R2 ;  /* 0x00000002a30c7220 */ /* 0x000fe20000400000 */
[----:B------:R0:W-:Y:S01]  /*22f30*/  @!P0 STG.E.U8 desc[UR36][R8.64+0xd8], R153 ;  /* 0x0000d89908008986 */ /* 0x0001e2000c101124 */
[----:B---3--:R-:W-:Y:S02]  /*22f40*/  F2FP.SATFINITE.E4M3.F32.PACK_AB_MERGE_C R23, RZ, R15, RZ ;  /* 0x0000000fff17723e */ /* 0x008fe400048070ff */
[C---:B------:R-:W-:Y:S01]  /*22f50*/  ISETP.LT.OR P0, PT, R0.reuse, 0xe2, !P2 ;  /* 0x000000e20000780c */ /* 0x040fe20005701670 */
[----:B------:R-:W-:Y:S04]  /*22f60*/  @!P1 STG.E.U8 desc[UR36][R8.64+0xd9], R17 ;  /* 0x0000d91108009986 */ /* 0x000fe8000c101124 */
[----:B------:R1:W-:Y:S01]  /*22f70*/  @!P4 STG.E.U8 desc[UR36][R10.64+0xe0], R19 ;  /* 0x0000e0130a00c986 */ /* 0x0003e2000c101124 */
[----:B------:R-:W-:-:S03]  /*22f80*/  ISETP.LT.OR P4, PT, R0, 0xe9, !P3 ;  /* 0x000000e90000780c */ /* 0x000fc60005f81670 */
[----:B------:R2:W-:Y:S01]  /*22f90*/  @!P5 STG.E.U8 desc[UR36][R10.64+0xe1], R21 ;  /* 0x0000e1150a00d986 */ /* 0x0005e2000c101124 */
[----:B------:R-:W-:Y:S02]  /*22fa0*/  ISETP.LT.OR P5, PT, R0, 0xea, !P3 ;  /* 0x000000ea0000780c */ /* 0x000fe40005fa1670 */
[----:B0-----:R-:W-:Y:S01]  /*22fb0*/  F2FP.SATFINITE.E4M3.F32.PACK_AB_MERGE_C R153, RZ, R12, RZ ;  /* 0x0000000cff99723e */ /* 0x001fe200048070ff */
[----:B------:R0:W-:Y:S01]  /*22fc0*/  @!P6 STG.E.U8 desc[UR36][R8.64+0xe0], R23 ;  /* 0x0000e0170800e986 */ /* 0x0001e2000c101124 */
[-C--:B------:R-:W-:Y:S01]  /*22fd0*/  FMUL R12, R162, R2.reuse ;  /* 0x00000002a20c7220 */ /* 0x080fe20000400000 */
[----:B------:R-:W-:Y:S01]  /*22fe0*/  ISETP.LT.OR P6, PT, R0, 0xe9, !P2 ;  /* 0x000000e90000780c */ /* 0x000fe200057c1670 */
[-C--:B------:R-:W-:Y:S01]  /*22ff0*/  FMUL R13, R161, R2.reuse ;  /* 0x00000002a10d7220 */ /* 0x080fe20000400000 */
[----:B------:R-:W-:Y:S02]  /*23000*/  FMUL R14, R160, R2 ;  /* 0x00000002a00e7220 */ /* 0x000fe40000400000 */
[----:B-1----:R-:W-:-:S02]  /*23010*/  F2FP.SATFINITE.E4M3.F32.PACK_AB_MERGE_C R19, RZ, R12, RZ ;  /* 0x0000000cff13723e */ /* 0x002fc400048070ff */
[----:B--2---:R-:W-:Y:S01]  /*23020*/  F2FP.SATFINITE.E4M3.F32.PACK_AB_MERGE_C R21, RZ, R13, RZ ;  /* 0x0000000dff15723e */ /* 0x004fe200048070ff */
[----:B------:R-:W-:Y:S01]  /*23030*/  @!P0 STG.E.U8 desc[UR36][R8.64+0xe1], R153 ;  /* 0x0000e19908008986 */ /* 0x000fe2000c101124 */
[C---:B------:R-:W-:Y:S02]  /*23040*/  ISETP.LT.OR P0, PT, R0.reuse, 0xea, !P2 ;  /* 0x000000ea0000780c */ /* 0x040fe40005701670 */
[----:B0-----:R-:W-:Y:S01]  /*23050*/  F2FP.SATFINITE.E4M3.F32.PACK_AB_MERGE_C R23, RZ, R14, RZ ;  /* 0x0000000eff17723e */ /* 0x001fe200048070ff */
[----:B------:R0:W-:Y:S01]  /*23060*/  @!P4 STG.E.U8 desc[UR36][R10.64+0xe8], R19 ;  /* 0x0000e8130a00c986 */ /* 0x0001e2000c101124 */
[C---:B------:R-:W-:Y:S02]  /*23070*/  ISETP.LT.OR P1, PT, R0.reuse, 0xf1, !P3 ;  /* 0x000000f10000780c */ /* 0x040fe40005f21670 */
[C---:B------:R-:W-:Y:S01]  /*23080*/  ISETP.LT.OR P4, PT, R0.reuse, 0xf2, !P3 ;  /* 0x000000f20000780c */ /* 0x040fe20005f81670 */
[----:B------:R1:W-:Y:S01]  /*23090*/  @!P5 STG.E.U8 desc[UR36][R10.64+0xe9], R21 ;  /* 0x0000e9150a00d986 */ /* 0x0003e2000c101124 */
[----:B------:R-:W-:Y:S01]  /*230a0*/  ISETP.LT.OR P5, PT, R0, 0xf1, !P2 ;  /* 0x000000f10000780c */ /* 0x000fe200057a1670 */
[-C--:B------:R-:W-:Y:S01]  /*230b0*/  FMUL R15, R159, R2.reuse ;  /* 0x000000029f0f7220 */ /* 0x080fe20000400000 */
[-C--:B------:R-:W-:Y:S01]  /*230c0*/  FMUL R17, R158, R2.reuse ;  /* 0x000000029e117220 */ /* 0x080fe20000400000 */
[----:B------:R2:W-:Y:S01]  /*230d0*/  @!P6 STG.E.U8 desc[UR36][R8.64+0xe8], R23 ;  /* 0x0000e8170800e986 */ /* 0x0005e2000c101124 */
[-C--:B------:R-:W-:Y:S01]  /*230e0*/  FMUL R12, R157, R2.reuse ;  /* 0x000000029d0c7220 */ /* 0x080fe20000400000 */
[----:B------:R-:W-:Y:S01]  /*230f0*/  ISETP.LT.OR P6, PT, R0, 0xf2, !P2 ;  /* 0x000000f20000780c */ /* 0x000fe200057c1670 */
[-C--:B------:R-:W-:Y:S01]  /*23100*/  FMUL R13, R156, R2.reuse ;  /* 0x000000029c0d7220 */ /* 0x080fe20000400000 */
[----:B------:R-:W-:Y:S01]  /*23110*/  F2FP.SATFINITE.E4M3.F32.PACK_AB_MERGE_C R15, RZ, R15, RZ ;  /* 0x0000000fff0f723e */ /* 0x000fe200048070ff */
[----:B------:R-:W-:Y:S01]  /*23120*/  FMUL R14, R155, R2 ;  /* 0x000000029b0e7220 */ /* 0x000fe20000400000 */
[----:B------:R-:W-:-:S02]  /*23130*/  F2FP.SATFINITE.E4M3.F32.PACK_AB_MERGE_C R17, RZ, R17, RZ ;  /* 0x00000011ff11723e */ /* 0x000fc400048070ff */
[----:B0-----:R-:W-:Y:S02]  /*23140*/  F2FP.SATFINITE.E4M3.F32.PACK_AB_MERGE_C R19, RZ, R12, RZ ;  /* 0x0000000cff13723e */ /* 0x001fe400048070ff */
[----:B-1----:R-:W-:Y:S01]  /*23150*/  F2FP.SATFINITE.E4M3.F32.PACK_AB_MERGE_C R21, RZ, R13, RZ ;  /* 0x0000000dff15723e */ /* 0x002fe200048070ff */
[----:B------:R0:W-:Y:S01]  /*23160*/  @!P0 STG.E.U8 desc[UR36][R8.64+0xe9], R15 ;  /* 0x0000e90f08008986 */ /* 0x0001e2000c101124 */
[----:B--2---:R-:W-:-:S03]  /*23170*/  F2FP.SATFINITE.E4M3.F32.PACK_AB_MERGE_C R23, RZ, R14, RZ ;  /* 0x0000000eff17723e */ /* 0x004fc600048070ff */
[----:B------:R1:W-:Y:S01]  /*23180*/  @!P1 STG.E.U8 desc[UR36][R10.64+0xf0], R17 ;  /* 0x0000f0110a009986 */ /* 0x0003e2000c101124 */
[----:B------:R-:W-:-:S03]  /*23190*/  ISETP.GE.AND P1, PT, R3, 0x81, PT ;  /* 0x000000810300780c */ /* 0x000fc60003f26270 */
[----:B------:R2:W-:Y:S01]  /*231a0*/  @!P4 STG.E.U8 desc[UR36][R10.64+0xf1], R19 ;  /* 0x0000f1130a00c986 */ /* 0x0005e2000c101124 */
[C---:B------:R-:W-:Y:S02]  /*231b0*/  ISETP.LT.OR P4, PT, R0.reuse, 0xf9, !P3 ;  /* 0x000000f90000780c */ /* 0x040fe40005f81670 */
[C---:B------:R-:W-:Y:S01]  /*231c0*/  ISETP.LT.OR P3, PT, R0.reuse, 0xfa, !P3 ;  /* 0x000000fa0000780c */ /* 0x040fe20005f61670 */
[----:B------:R-:W-:Y:S01]  /*231d0*/  @!P5 STG.E.U8 desc[UR36][R8.64+0xf0], R21 ;  /* 0x0000f0150800d986 */ /* 0x000fe2000c101124 */
[C---:B------:R-:W-:Y:S02]  /*231e0*/  ISETP.LT.OR P5, PT, R0.reuse, 0xf9, !P2 ;  /* 0x000000f90000780c */ /* 0x040fe400057a1670 */
[----:B------:R-:W-:Y:S01]  /*231f0*/  ISETP.LT.OR P2, PT, R0, 0xfa, !P2 ;  /* 0x000000fa0000780c */ /* 0x000fe20005741670 */
[----:B------:R-:W-:Y:S01]  /*23200*/  @!P6 STG.E.U8 desc[UR36][R8.64+0xf1], R23 ;  /* 0x0000f1170800e986 */ /* 0x000fe2000c101124 */
[----:B------:R-:W-:Y:S01]  /*23210*/  ISETP.GE.AND P0, PT, R3, 0x89, PT ;  /* 0x000000890300780c */ /* 0x000fe20003f06270 */
[-C--:B------:R-:W-:Y:S01]  /*23220*/  FMUL R3, R154, R2.reuse ;  /* 0x000000029a037220 */ /* 0x080fe20000400000 */
[-C--:B------:R-:W-:Y:S01]  /*23230*/  FMUL R12, R152, R2.reuse ;  /* 0x00000002980c7220 */ /* 0x080fe20000400000 */
[----:B------:R-:W-:Y:S01]  /*23240*/  ISETP.LT.OR P6, PT, R0, 0x1, !P1 ;  /* 0x000000010000780c */ /* 0x000fe20004fc1670 */
[-C--:B------:R-:W-:Y:S01]  /*23250*/  FMUL R14, R20, R2.reuse ;  /* 0x00000002140e7220 */ /* 0x080fe20000400000 */
[-C--:B------:R-:W-:Y:S01]  /*23260*/  FMUL R13, R22, R2.reuse ;  /* 0x00000002160d7220 */ /* 0x080fe20000400000 */
[----:B------:R-:W-:Y:S01]  /*23270*/  FMUL R24, R24, R2 ;  /* 0x0000000218187220 */ /* 0x000fe20000400000 */
[----:B------:R-:W-:-:S02]  /*23280*/  F2FP.SATFINITE.E4M3.F32.PACK_AB_MERGE_C R3, RZ, R3, RZ ;  /* 0x00000003ff03723e */ /* 0x000fc400048070ff */
[----:B0-----:R-:W-:Y:S02]  /*23290*/  F2FP.SATFINITE.E4M3.F32.PACK_AB_MERGE_C R15, RZ, R12, RZ ;  /* 0x0000000cff0f723e */ /* 0x001fe400048070ff */
[----:B-1----:R-:W-:Y:S02]  /*232a0*/  F2FP.SATFINITE.E4M3.F32.PACK_AB_MERGE_C R17, RZ, R14, RZ ;  /* 0x0000000eff11723e */ /* 0x002fe400048070ff */
[----:B------:R-:W-:Y:S02]  /*232b0*/  F2FP.SATFINITE.E4M3.F32.PACK_AB_MERGE_C R13, RZ, R13, RZ ;  /* 0x0000000dff0d723e */ /* 0x000fe400048070ff */
[----:B--2---:R-:W-:Y:S01]  /*232c0*/  F2FP.SATFINITE.E4M3.F32.PACK_AB_MERGE_C R19, RZ, R24, RZ ;  /* 0x00000018ff13723e */ /* 0x004fe200048070ff */
[----:B------:R0:W-:Y:S01]  /*232d0*/  @!P4 STG.E.U8 desc[UR36][R10.64+0xf8], R3 ;  /* 0x0000f8030a00c986 */ /* 0x0001e2000c101124 */
[----:B------:R-:W-:-:S03]  /*232e0*/  ISETP.LT.OR P4, PT, R0, 0x2, !P0 ;  /* 0x000000020000780c */ /* 0x000fc60004781670 */
[----:B------:R-:W-:Y:S01]  /*232f0*/  @!P3 STG.E.U8 desc[UR36][R10.64+0xf9], R15 ;  /* 0x0000f90f0a00b986 */ /* 0x000fe2000c101124 */
[----:B------:R-:W-:-:S03]  /*23300*/  ISETP.LT.OR P3, PT, R0, 0x1, !P0 ;  /* 0x000000010000780c */ /* 0x000fc60004761670 */
[----:B------:R-:W-:Y:S01]  /*23310*/  @!P2 STG.E.U8 desc[UR36][R8.64+0xf9], R17 ;  /* 0x0000f9110800a986 */ /* 0x000fe2000c101124 */
[----:B------:R-:W-:-:S03]  /*23320*/  ISETP.LT.OR P2, PT, R0, 0x2, !P1 ;  /* 0x000000020000780c */ /* 0x000fc60004f41670 */
[----:B------:R1:W-:Y:S01]  /*23330*/  @!P5 STG.E.U8 desc[UR36][R8.64+0xf8], R13 ;  /* 0x0000f80d0800d986 */ /* 0x0003e2000c101124 */
[C---:B------:R-:W-:Y:S01]  /*23340*/  ISETP.LT.OR P5, PT, R0.reuse, 0x9, !P1 ;  /* 0x000000090000780c */ /* 0x040fe20004fa1670 */
[-C--:B------:R-:W-:Y:S02]  /*23350*/  FMUL R25, R25, R2.reuse ;  /* 0x0000000219197220 */ /* 0x080fe40000400000 */
[----:B------:R-:W-:Y:S01]  /*23360*/  @!P6 STG.E.U8 desc[UR36][R6.64], R19 ;  /* 0x000000130600e986 */ /* 0x000fe2000c101124 */
[----:B------:R-:W-:Y:S01]  /*23370*/  ISETP.LT.OR P6, PT, R0, 0xa, !P1 ;  /* 0x0000000a0000780c */ /* 0x000fe20004fc1670 */
[-C--:B------:R-:W-:Y:S01]  /*23380*/  FMUL R26, R26, R2.reuse ;  /* 0x000000021a1a7220 */ /* 0x080fe20000400000 */
[-C--:B------:R-:W-:Y:S01]  /*23390*/  FMUL R27, R27, R2.reuse ;  /* 0x000000021b1b7220 */ /* 0x080fe20000400000 */
[-C--:B------:R-:W-:Y:S01]  /*233a0*/  FMUL R28, R28, R2.reuse ;  /* 0x000000021c1c7220 */ /* 0x080fe20000400000 */
[----:B------:R-:W-:Y:S01]  /*233b0*/  FMUL R29, R29, R2 ;  /* 0x000000021d1d7220 */ /* 0x000fe20000400000 */
[----:B------:R-:W-:-:S02]  /*233c0*/  F2FP.SATFINITE.E4M3.F32.PACK_AB_MERGE_C R25, RZ, R25, RZ ;  /* 0x00000019ff19723e */ /* 0x000fc400048070ff */
[----:B0-----:R-:W-:Y:S02]  /*233d0*/  F2FP.SATFINITE.E4M3.F32.PACK_AB_MERGE_C R3, RZ, R26, RZ ;  /* 0x0000001aff03723e */ /* 0x001fe400048070ff */
[----:B------:R-:W-:Y:S02]  /*233e0*/  F2FP.SATFINITE.E4M3.F32.PACK_AB_MERGE_C R27, RZ, R27, RZ ;  /* 0x0000001bff1b723e */ /* 0x000fe400048070ff */
[----:B-1----:R-:W-:Y:S02]  /*233f0*/  F2FP.SATFINITE.E4M3.F32.PACK_AB_MERGE_C R9, RZ, R28, RZ ;  /* 0x0000001cff09723e */ /* 0x002fe400048070ff */
        /* <DEDUP_REMOVED lines=9> */
[----:B------:R-:W-:Y:S01]  /*23490*/  @!P6 STG.E.U8 desc[UR36][R6.64+0x9], R29 ;  /* 0x0000091d0600e986 */ /* 0x000fe2000c101124 */
[----:B------:R-:W-:Y:S01]  /*234a0*/  ISETP.LT.OR P6, PT, R0, 0x12, !P1 ;  /* 0x000000120000780c */ /* 0x000fe20004fc1670 */
[-C--:B------:R-:W-:Y:S01]  /*234b0*/  FMUL R30, R30, R2.reuse ;  /* 0x000000021e1e7220 */ /* 0x080fe20000400000 */
[-C--:B------:R-:W-:Y:S01]  /*234c0*/  FMUL R31, R31, R2.reuse ;  /* 0x000000021f1f7220 */ /* 0x080fe20000400000 */
[-C--:B------:R-:W-:Y:S01]  /*234d0*/  FMUL R32, R32, R2.reuse ;  /* 0x0000000220207220 */ /* 0x080fe20000400000 */
[-C--:B------:R-:W-:Y:S01]  /*234e0*/  FMUL R33, R33, R2.reuse ;  /* 0x0000000221217220 */ /* 0x080fe20000400000 */
[----:B------:R-:W-:Y:S01]  /*234f0*/  FMUL R34, R34, R2 ;  /* 0x0000000222227220 */ /* 0x000fe20000400000 */
[----:B0-----:R-:W-:Y:S02]  /*23500*/  F2FP.SATFINITE.E4M3.F32.PACK_AB_MERGE_C R3, RZ, R30, RZ ;  /* 0x0000001eff03723e */ /* 0x001fe400048070ff */
[----:B------:R-:W-:Y:S02]  /*23510*/  F2FP.SATFINITE.E4M3.F32.PACK_AB_MERGE_C R31, RZ, R31, RZ ;  /* 0x0000001fff1f723e */ /* 0x000fe400048070ff */
[----:B-1----:R-:W-:-:S02]  /*23520*/  F2FP.SATFINITE.E4M3.F32.PACK_AB_MERGE_C R9, RZ, R32, RZ ;  /* 0x00000020ff09723e */ /* 0x002fc400048070ff */
[----:B------:R-:W-:Y:S02]  /*23530*/  F2FP.SATFINITE.E4M3.F32.PACK_AB_MERGE_C R33, RZ, R33, RZ ;  /* 0x00000021ff21723e */ /* 0x000fe400048070ff */
[----:B------:R-:W-:Y:S01]  /*23540*/  F2FP.SATFINITE.E4M3.F32.PACK_AB_MERGE_C R11, RZ, R34, RZ ;  /* 0x00000022ff0b723e */ /* 0x000fe200048070ff */
[----:B------:R0:W-:Y:S01]  /*23550*/  @!P3 STG.E.U8 desc[UR36][R4.64+0x8], R3 ;  /* 0x000008030400b986 */ /* 0x0001e2000c101124 */
[----:B------:R-:W-:-:S03]  /*23560*/  ISETP.LT.OR P3, PT, R0, 0x12, !P0 ;  /* 0x000000120000780c */ /* 0x000fc60004761670 */
[----:B------:R-:W-:Y:S01]  /*23570*/  @!P4 STG.E.U8 desc[UR36][R4.64+0x9], R31 ;  /* 0x0000091f0400c986 */ /* 0x000fe2000c101124 */
[----:B------:R-:W-:-:S03]  /*23580*/  ISETP.LT.OR P4, PT, R0, 0x1a, !P1 ;  /* 0x0000001a0000780c */ /* 0x000fc60004f81670 */
[----:B------:R1:W-:Y:S01]  /*23590*/  @!P5 STG.E.U8 desc[UR36][R6.64+0x10], R9 ;  /* 0x000010090600d986 */ /* 0x0003e2000c101124 */
[----:B------:R-:W-:-:S03]  /*235a0*/  ISETP.LT.OR P5, PT, R0, 0x19, !P0 ;  /* 0x000000190000780c */ /* 0x000fc600047a1670 */
[----:B------:R-:W-:Y:S01]  /*235b0*/  @!P6 STG.E.U8 desc[UR36][R6.64+0x11], R33 ;  /* 0x000011210600e986 */ /* 0x000fe2000c101124 */
        /* <DEDUP_REMOVED lines=8> */
[----:B------:R-:W-:Y:S02]  /*23640*/  F2FP.SATFINITE.E4M3.F32.PACK_AB_MERGE_C R35, RZ, R35, RZ ;  /* 0x00000023ff23723e */ /* 0x000fe400048070ff */
[----:B0-----:R-:W-:Y:S02]  /*23650*/  F2FP.SATFINITE.E4M3.F32.PACK_AB_MERGE_C R3, RZ, R36, RZ ;  /* 0x00000024ff03723e */ /* 0x001fe400048070ff */
[----:B------:R-:W-:-:S02]  /*23660*/  F2FP.SATFINITE.E4M3.F32.PACK_AB_MERGE_C R37, RZ, R37, RZ ;  /* 0x00000025ff25723e */ /* 0x000fc400048070ff */
        /* <DEDUP_REMOVED lines=226> */
[----:B------:R1:W-:Y:S04]  /*24490*/  @!P5 STG.E.U8 desc[UR36][R6.64+0x88], R9 ;  /* 0x000088090600d986 */ /* 0x0003e8000c101124 */
[----:B------:R-:W-:Y:S01]  /*244a0*/  @!P6 STG.E.U8 desc[UR36][R6.64+0x89], R93 ;  /* 0x0000895d0600e986 */ /* 0x000fe2000c101124 */
[----:B------:R-:W-:-:S03]  /*244b0*/  FMUL R95, R95, R2 ;  /* 0x000000025f5f7220 */ /* 0x000fc60000400000 */
[----:B------:R-:W-:Y:S01]  /*244c0*/  @!P2 STG.E.U8 desc[UR36][R4.64+0x88], R11 ;  /* 0x0000880b0400a986 */ /* 0x000fe2000c101124 */
[----:B------:R-:W-:Y:S01]  /*244d0*/  ISETP.LT.OR P2, PT, R0, 0x91, !P1 ;  /* 0x000000910000780c */ /* 0x000fe20004f41670 */
[-C--:B------:R-:W-:Y:S01]  /*244e0*/  FMUL R96, R96, R2.reuse ;  /* 0x0000000260607220 */ /* 0x080fe20000400000 */
[C---:B------:R-:W-:Y:S02]  /*244f0*/  ISETP.LT.OR P5, PT, R0.reuse, 0x91, !P0 ;  /* 0x000000910000780c */ /* 0x040fe400047a1670 */
[----:B------:R-:W-:Y:S01]  /*24500*/  ISETP.LT.OR P6, PT, R0, 0x92, !P0 ;  /* 0x000000920000780c */ /* 0x000fe200047c1670 */
[-C--:B------:R-:W-:Y:S01]  /*24510*/  FMUL R97, R97, R2.reuse ;  /* 0x0000000261617220 */ /* 0x080fe20000400000 */
[-C--:B------:R-:W-:Y:S01]  /*24520*/  FMUL R98, R98, R2.reuse ;  /* 0x0000000262627220 */ /* 0x080fe20000400000 */
[----:B------:R-:W-:Y:S01]  /*24530*/  FMUL R99, R99, R2 ;  /* 0x0000000263637220 */ /* 0x000fe20000400000 */
[----:B------:R-:W-:Y:S02]  /*24540*/  F2FP.SATFINITE.E4M3.F32.PACK_AB_MERGE_C R95, RZ, R95, RZ ;  /* 0x0000005fff5f723e */ /* 0x000fe400048070ff */
[----:B0-----:R-:W-:-:S02]  /*24550*/  F2FP.SATFINITE.E4M3.F32.PACK_AB_MERGE_C R3, RZ, R96, RZ ;  /* 0x00000060ff03723e */ /* 0x001fc400048070ff */
        /* <DEDUP_REMOVED lines=150> */
[----:B------:R-:W-:-:S03]  /*24ec0*/  FMUL R135, R135, R2 ;  /* 0x0000000287877220 */ /* 0x000fc60000400000 */
[----:B------:R-:W-:Y:S01]  /*24ed0*/  @!P2 STG.E.U8 desc[UR36][R4.64+0xd8], R11 ;  /* 0x0000d80b0400a986 */ /* 0x000fe2000c101124 */
[----:B------:R-:W-:Y:S01]  /*24ee0*/  ISETP.LT.OR P2, PT, R0, 0xe1, !P1 ;  /* 0x000000e10000780c */ /* 0x000fe20004f41670 */
[-C--:B------:R-:W-:Y:S01]  /*24ef0*/  FMUL R136, R136, R2.reuse ;  /* 0x0000000288887220 */ /* 0x080fe20000400000 */
[----:B------:R-:W-:Y:S01]  /*24f00*/  ISETP.LT.OR P6, PT, R0, 0xe2, !P0 ;  /* 0x000000e20000780c */ /* 0x000fe200047c1670 */
        /* <DEDUP_REMOVED lines=15> */
[----:B------:R-:W-:Y:S01]  /*25000*/  ISETP.LT.OR P5, PT, R0, 0xea, !P0 ;  /* 0x000000ea0000780c */ /* 0x000fe200047a1670 */
[-C--:B------:R-:W-:Y:S02]  /*25010*/  FMUL R140, R140, R2.reuse ;  /* 0x000000028c8c7220 */ /* 0x080fe40000400000 */
[----:B------:R-:W-:Y:S01]  /*25020*/  @!P6 STG.E.U8 desc[UR36][R4.64+0xe1], R139 ;  /* 0x0000e18b0400e986 */ /* 0x000fe2000c101124 */
[----:B------:R-:W-:Y:S01]  /*25030*/  ISETP.LT.OR P6, PT, R0, 0xf1, !P1 ;  /* 0x000000f10000780c */ /* 0x000fe20004fc1670 */
[-C--:B------:R-:W-:Y:S01]  /*25040*/  FMUL R141, R141, R2.reuse ;  /* 0x000000028d8d7220 */ /* 0x080fe20000400000 */
[-C--:B------:R-:W-:Y:S01]  /*25050*/  FMUL R142, R142, R2.reuse ;  /* 0x000000028e8e7220 */ /* 0x080fe20000400000 */
[-C--:B------:R-:W-:Y:S01]  /*25060*/  FMUL R143, R143, R2.reuse ;  /* 0x000000028f8f7220 */ /* 0x080fe20000400000 */
[----:B------:R-:W-:Y:S01]  /*25070*/  FMUL R144, R144, R2 ;  /* 0x0000000290907220 */ /* 0x000fe20000400000 */
[----:B0-----:R-:W-:-:S02]  /*25080*/  F2FP.SATFINITE.E4M3.F32.PACK_AB_MERGE_C R3, RZ, R140, RZ ;  /* 0x0000008cff03723e */ /* 0x001fc400048070ff */
[----:B------:R-:W-:Y:S02]  /*25090*/  F2FP.SATFINITE.E4M3.F32.PACK_AB_MERGE_C R141, RZ, R141, RZ ;  /* 0x0000008dff8d723e */ /* 0x000fe400048070ff */
[----:B-1----:R-:W-:Y:S02]  /*250a0*/  F2FP.SATFINITE.E4M3.F32.PACK_AB_MERGE_C R9, RZ, R142, RZ ;  /* 0x0000008eff09723e */ /* 0x002fe400048070ff */
        /* <DEDUP_REMOVED lines=10> */
[----:B------:R2:W-:Y:S01]  /*25150*/  @!P6 STG.E.U8 desc[UR36][R6.64+0xf0], R11 ;  /* 0x0000f00b0600e986 */ /* 0x0005e2000c101124 */
[C---:B------:R-:W-:Y:S01]  /*25160*/  ISETP.LT.OR P6, PT, R0.reuse, 0xf2, !P0 ;  /* 0x000000f20000780c */ /* 0x040fe200047c1670 */
[-C--:B------:R-:W-:Y:S01]  /*25170*/  FMUL R145, R145, R2.reuse ;  /* 0x0000000291917220 */ /* 0x080fe20000400000 */
[----:B------:R-:W-:Y:S01]  /*25180*/  ISETP.LT.OR P5, PT, R0, 0xf9, !P0 ;  /* 0x000000f90000780c */ /* 0x000fe200047a1670 */
[-C--:B------:R-:W-:Y:S01]  /*25190*/  FMUL R146, R146, R2.reuse ;  /* 0x0000000292927220 */ /* 0x080fe20000400000 */
[----:B------:R-:W-:Y:S01]  /*251a0*/  ISETP.LT.OR P0, PT, R0, 0xfa, !P0 ;  /* 0x000000fa0000780c */ /* 0x000fe20004701670 */
[-C--:B------:R-:W-:Y:S01]  /*251b0*/  FMUL R147, R147, R2.reuse ;  /* 0x0000000293937220 */ /* 0x080fe20000400000 */
        /* <DEDUP_REMOVED lines=8> */
[----:B------:R-:W-:Y:S02]  /*25240*/  F2FP.SATFINITE.E4M3.F32.PACK_AB_MERGE_C R149, RZ, R149, RZ ;  /* 0x00000095ff95723e */ /* 0x000fe400048070ff */
[----:B--2---:R-:W-:Y:S02]  /*25250*/  F2FP.SATFINITE.E4M3.F32.PACK_AB_MERGE_C R11, RZ, R150, RZ ;  /* 0x00000096ff0b723e */ /* 0x004fe400048070ff */
[----:B------:R-:W-:Y:S01]  /*25260*/  F2FP.SATFINITE.E4M3.F32.PACK_AB_MERGE_C R151, RZ, R151, RZ ;  /* 0x00000097ff97723e */ /* 0x000fe200048070ff */
[----:B------:R0:W-:Y:S04]  /*25270*/  @!P2 STG.E.U8 desc[UR36][R6.64+0xf1], R145 ;  /* 0x0000f1910600a986 */ /* 0x0001e8000c101124 */
[----:B------:R0:W-:Y:S04]  /*25280*/  @!P4 STG.E.U8 desc[UR36][R4.64+0xf0], R3 ;  /* 0x0000f0030400c986 */ /* 0x0001e8000c101124 */
[----:B------:R0:W-:Y:S04]  /*25290*/  @!P6 STG.E.U8 desc[UR36][R4.64+0xf1], R147 ;  /* 0x0000f1930400e986 */ /* 0x0001e8000c101124 */
[----:B------:R0:W-:Y:S04]  /*252a0*/  @!P3 STG.E.U8 desc[UR36][R6.64+0xf8], R9 ;  /* 0x0000f8090600b986 */ /* 0x0001e8000c101124 */
[----:B------:R0:W-:Y:S04]  /*252b0*/  @!P1 STG.E.U8 desc[UR36][R6.64+0xf9], R149 ;  /* 0x0000f99506009986 */ /* 0x0001e8000c101124 */
[----:B------:R0:W-:Y:S04]  /*252c0*/  @!P5 STG.E.U8 desc[UR36][R4.64+0xf8], R11 ;  /* 0x0000f80b0400d986 */ /* 0x0001e8000c101124 */
[----:B------:R0:W-:Y:S02]  /*252d0*/  @!P0 STG.E.U8 desc[UR36][R4.64+0xf9], R151 ;  /* 0x0000f99704008986 */ /* 0x0001e4000c101124 */
.L_x_553:
[----:B------:R-:W-:Y:S05]  /*252e0*/  BSYNC B0 ;  /* 0x0000000000007941 */ /* 0x000fea0003800000 */
.L_x_39:
[----:B0-----:R-:W2:Y:S04]  /*252f0*/  LDL.LU R5, [R1+0x200] ;  /* 0x0002000001057983 */ /* 0x001ea80000300800 */
[----:B------:R-:W2:Y:S01]  /*25300*/  LDL.LU R4, [R1+0x204] ;  /* 0x0002040001047983 */ /* 0x000ea20000300800 */
[----:B------:R-:W-:Y:S01]  /*25310*/  ULDC UR4, c[0x0][0xc] ;  /* 0x0000030000047ab9 */ /* 0x000fe20000000800 */
[----:B------:R-:W-:Y:S01]  /*25320*/  ULDC UR5, c[0x0][0x10] ;  /* 0x0000040000057ab9 */ /* 0x000fe20000000800 */
[----:B------:R-:W2:Y:S01]  /*25330*/  LDC R3, c[0x0][0x14] ;  /* 0x00000500ff037b82 */ /* 0x000ea20000000800 */
[----:B------:R-:W-:Y:S01]  /*25340*/  UIMAD.WIDE.U32 UR4, UR4, UR5, URZ ;  /* 0x00000005040472a5 */ /* 0x000fe2000f8e003f */
[----:B-----5:R-:W-:Y:S01]  /*25350*/  PRMT R0, RZ, 0x7610, R0 ;  /* 0x00007610ff007816 */ /* 0x020fe20000000000 */
[----:B------:R-:W-:Y:S01]  /*25360*/  UMOV UR41, 0xffffffff ;  /* 0xffffffff00297882 */ /* 0x000fe20000000000 */
[----:B------:R-:W-:-:S03]  /*25370*/  UMOV UR44, 0xffffffff ;  /* 0xffffffff002c7882 */ /* 0x000fc60000000000 */
[----:B--2---:R-:W-:-:S04]  /*25380*/  IMAD.WIDE.U32 R4, R3, UR4, R4 ;  /* 0x0000000403047c25 */ /* 0x004fc8000f8e0004 */
[----:B------:R-:W-:Y:S01]  /*25390*/  IMAD R3, R3, UR5, RZ ;  /* 0x0000000503037c24 */ /* 0x000fe2000f8e02ff */
[----:B------:R-:W-:Y:S01]  /*253a0*/  ULDC.64 UR4, c[0x0][0x650] ;  /* 0x0001940000047ab9 */ /* 0x000fe20000000a00 */
[----:B------:R-:W-:Y:S01]  /*253b0*/  IMAD.MOV.U32 R7, RZ, RZ, R4 ;  /* 0x000000ffff077224 */ /* 0x000fe200078e0004 */
[----:B------:R-:W-:Y:S01]  /*253c0*/  ISETP.GE.U32.AND P0, PT, R4, UR4, PT ;  /* 0x0000000404007c0c */ /* 0x000fe2000bf06070 */
[----:B------:R-:W-:-:S05]  /*253d0*/  IMAD.IADD R6, R5, 0x1, R3 ;  /* 0x0000000105067824 */ /* 0x000fca00078e0203 */
[----:B------:R0:W-:Y:S01]  /*253e0*/  STL [R1+0x200], R6 ;  /* 0x0002000601007387 */ /* 0x0001e20000100800 */
[----:B------:R-:W-:-:S03]  /*253f0*/  ISETP.GE.U32.AND.EX P0, PT, R6, UR5, PT, P0 ;  /* 0x0000000506007c0c */ /* 0x000fc6000bf06100 */
[----:B------:R0:W-:Y:S10]  /*25400*/  STL [R1+0x204], R7 ;  /* 0x0002040701007387 */ /* 0x0001f40000100800 */
[----:B0-----:R-:W-:Y:S05]  /*25410*/  @P0 BRA `(.L_x_554) ;  /* 0x0000000400880947 */ /* 0x001fea0003800000 */
[----:B------:R-:W0:Y:S01]  /*25420*/  S2UR UR6, SR_CTAID.X ;  /* 0x00000000000679c3 */ /* 0x000e220000002500 */
[----:B------:R-:W-:Y:S01]  /*25430*/  ULDC.64 UR12, c[0x0][0x628] ;  /* 0x00018a00000c7ab9 */ /* 0x000fe20000000a00 */
[----:B------:R-:W-:Y:S01]  /*25440*/  ULDC UR4, c[0x0][0x150] ;  /* 0x0000540000047ab9 */ /* 0x000fe20000000800 */
[----:B------:R-:W-:Y:S01]  /*25450*/  ISETP.NE.U32.AND P0, PT, RZ, UR12, PT ;  /* 0x0000000cff007c0c */ /* 0x000fe2000bf05070 */
[----:B------:R-:W-:Y:S01]  /*25460*/  ULDC UR15, c[0x0][0x630] ;  /* 0x00018c00000f7ab9 */ /* 0x000fe20000000800 */
[C---:B------:R-:W-:Y:S01]  /*25470*/  R2UR UR16, R7.reuse ;  /* 0x00000000071072ca */ /* 0x040fe200000e0000 */
[----:B------:R-:W-:Y:S01]  /*25480*/  ULDC UR19, c[0x0][0x154] ;  /* 0x0000550000137ab9 */ /* 0x000fe20000000800 */
[----:B------:R-:W-:Y:S01]  /*25490*/  ISETP.NE.AND.EX P0, PT, RZ, UR13, PT, P0 ;  /* 0x0000000dff007c0c */ /* 0x000fe2000bf05300 */
[----:B------:R-:W2:Y:S01]  /*254a0*/  S2UR UR18, SR_CTAID.Y ;  /* 0x00000000001279c3 */ /* 0x000ea20000002600 */
[----:B------:R-:W-:Y:S02]  /*254b0*/  R2UR UR17, R6 ;  /* 0x00000000061172ca */ /* 0x000fe400000e0000 */
[----:B------:R-:W-:-:S02]  /*254c0*/  R2UR UR10, R7 ;  /* 0x00000000070a72ca */ /* 0x000fc400000e0000 */
[----:B------:R-:W-:Y:S02]  /*254d0*/  R2UR UR11, R6 ;  /* 0x00000000060b72ca */ /* 0x000fe400000e0000 */
[----:B0-----:R-:W-:-:S05]  /*254e0*/  I2FP.F32.U32 R0, UR6 ;  /* 0x0000000600007c45 */ /* 0x001fca0008201000 */
[----:B------:R-:W-:-:S04]  /*254f0*/  FMUL R0, R0, UR4 ;  /* 0x0000000400007c20 */ /* 0x000fc80008400000 */
[----:B------:R0:W0:Y:S01]  /*25500*/  F2I.U32.TRUNC.NTZ R3, R0 ;  /* 0x0000000000037305 */ /* 0x000022000020f000 */
[----:B--2---:R-:W-:Y:S05]  /*25510*/  @!P0 BRA `(.L_x_555) ;  /* 0x0000000000308947 */ /* 0x004fea0003800000 */
        /* <DEDUP_REMOVED lines=12> */
.L_x_555:
[----:B------:R-:W-:Y:S01]  /*255e0*/  USHF.R.U64 UR44, UR10, UR15, UR11 ;  /* 0x0000000f0a2c7299 */ /* 0x000fe2000800120b */
[----:B0-----:R-:W-:Y:S01]  /*255f0*/  I2FP.F32.U32 R0, UR18 ;  /* 0x0000001200007c45 */ /* 0x001fe20008201000 */
[----:B------:R-:W-:Y:S02]  /*25600*/  USHF.R.U32.HI UR4, URZ, UR15, UR11 ;  /* 0x0000000f3f047299 */ /* 0x000fe4000801160b */
        /* <DEDUP_REMOVED lines=8> */
[----:B------:R-:W-:Y:S01]  /*25690*/  UIMAD.WIDE.U32 UR8, UR10, UR12, UR8 ;  /* 0x0000000c0a0872a5 */ /* 0x000fe2000f8e0008 */
[----:B------:R-:W-:Y:S01]  /*256a0*/  R2UR UR12, R3 ;  /* 0x00000000030c72ca */ /* 0x000fe200000e0000 */
[----:B------:R-:W-:Y:S01]  /*256b0*/  UIMAD UR10, UR10, UR13, UR4 ;  /* 0x0000000d0a0a72a4 */ /* 0x000fe2000f8e0204 */
[----:B------:R-:W-:Y:S01]  /*256c0*/  ULDC UR11, c[0x0][0x618] ;  /* 0x00018600000b7ab9 */ /* 0x000fe20000000800 */
[----:B------:R-:W-:Y:S02]  /*256d0*/  ULDC UR21, c[0x0][0x658] ;  /* 0x0001960000157ab9 */ /* 0x000fe40000000800 */
[----:B------:R-:W-:Y:S01]  /*256e0*/  UIADD3 UR9, UR9, UR10, URZ ;  /* 0x0000000a09097290 */ /* 0x000fe2000fffe03f */
[----:B------:R-:W-:Y:S01]  /*256f0*/  UMOV UR15, 0xffffffff ;  /* 0xffffffff000f7882 */ /* 0x000fe20000000000 */
[----:B------:R-:W-:Y:S01]  /*25700*/  ULDC.64 UR4, c[0x0][0x640] ;  /* 0x0001900000047ab9 */ /* 0x000fe20000000a00 */
[----:B------:R-:W-:Y:S01]  /*25710*/  USHF.L.U32 UR15, UR15, UR21, URZ ;  /* 0x000000150f0f7299 */ /* 0x000fe2000800063f */
[----:B------:R-:W-:Y:S01]  /*25720*/  ISETP.NE.U32.AND P0, PT, RZ, UR4, PT ;  /* 0x00000004ff007c0c */ /* 0x000fe2000bf05070 */
[----:B------:R-:W-:-:S02]  /*25730*/  USHF.R.U64 UR16, UR8, UR11, UR9 ;  /* 0x0000000b08107299 */ /* 0x000fc40008001209 */
[----:B------:R-:W-:Y:S01]  /*25740*/  USHF.R.U32.HI UR8, URZ, UR11, UR9 ;  /* 0x0000000b3f087299 */ /* 0x000fe20008011609 */
[----:B0-----:R-:W-:Y:S01]  /*25750*/  R2UR UR14, R0 ;  /* 0x00000000000e72ca */ /* 0x001fe200000e0000 */
[----:B------:R-:W-:Y:S01]  /*25760*/  ULDC UR17, c[0x0][0x608] ;  /* 0x0001820000117ab9 */ /* 0x000fe20000000800 */
[----:B------:R-:W-:Y:S01]  /*25770*/  ULOP3.LUT UR45, URZ, UR15, URZ, 0x33, !UPT ;  /* 0x0000000f3f2d7292 */ /* 0x000fe2000f8e333f */
[----:B------:R-:W-:Y:S01]  /*25780*/  ISETP.NE.AND.EX P0, PT, RZ, UR5, PT, P0 ;  /* 0x00000005ff007c0c */ /* 0x000fe2000bf05300 */
[----:B------:R-:W-:Y:S02]  /*25790*/  USHF.R.U64 UR15, UR16, UR17, UR8 ;  /* 0x00000011100f7299 */ /* 0x000fe40008001208 */
[----:B------:R-:W-:Y:S02]  /*257a0*/  USHF.R.U32.HI UR8, URZ, UR17, UR8 ;  /* 0x000000113f087299 */ /* 0x000fe40008011608 */
[----:B------:R-:W-:Y:S02]  /*257b0*/  UIADD3 UR12, -UR12, URZ, URZ ;  /* 0x0000003f0c0c7290 */ /* 0x000fe4000fffe13f */
[----:B------:R-:W-:Y:S01]  /*257c0*/  USHF.R.U64 UR17, UR15, UR21, UR8 ;  /* 0x000000150f117299 */ /* 0x000fe20008001208 */
[----:B------:R-:W-:Y:S01]  /*257d0*/  UMOV UR19, 0x1 ;  /* 0x0000000100137882 */ /* 0x000fe20000000000 */
[----:B------:R-:W-:Y:S01]  /*257e0*/  ULDC UR13, c[0x0][0x144] ;  /* 0x00005100000d7ab9 */ /* 0x000fe20000000800 */
[----:B------:R-:W-:Y:S01]  /*257f0*/  ULDC UR7, c[0x0][0x600] ;  /* 0x0001800000077ab9 */ /* 0x000fe20000000800 */
[----:B------:R-:W-:-:S02]  /*25800*/  USHF.L.U32 UR24, UR19, UR21, URZ ;  /* 0x0000001513187299 */ /* 0x000fc4000800063f */
[----:B------:R-:W-:Y:S02]  /*25810*/  USHF.R.U32.HI UR8, URZ, UR21, UR8 ;  /* 0x000000153f087299 */ /* 0x000fe40008011608 */
[----:B------:R-:W-:Y:S02]  /*25820*/  UIMAD UR21, UR13, UR12, UR6 ;  /* 0x0000000c0d1572a4 */ /* 0x000fe4000f8e0206 */
[----:B------:R-:W-:Y:S02]  /*25830*/  UIADD3 UR20, UR7, -0x1, URZ ;  /* 0xffffffff07147890 */ /* 0x000fe4000fffe03f */
[----:B------:R-:W-:Y:S01]  /*25840*/  UIADD3 UR19, -UR14, URZ, URZ ;  /* 0x0000003f0e137290 */ /* 0x000fe2000fffe13f */
        /* <DEDUP_REMOVED lines=17> */
.L_x_556:
[----:B------:R-:W-:Y:S01]  /*25960*/  UISETP.NE.AND UP0, UPT, UR42, URZ, UPT ;  /* 0x0000003f2a00728c */ /* 0x000fe2000bf05270 */
[----:B------:R-:W-:Y:S01]  /*25970*/  IMAD.MOV.U32 R0, RZ, RZ, 0x1 ;  /* 0x00000001ff007424 */ /* 0x000fe200078e00ff */
[----:B------:R-:W-:Y:S02]  /*25980*/  USHF.R.U64 UR4, UR6, UR22, UR8 ;  /* 0x0000001606047299 */ /* 0x000fe40008001208 */
[----:B------:R-:W-:Y:S02]  /*25990*/  ULOP3.LUT UR45, UR15, UR45, URZ, 0xc0, !UPT ;  /* 0x0000002d0f2d7292 */ /* 0x000fe4000f8ec03f */
[----:B------:R-:W-:Y:S02]  /*259a0*/  UIADD3 UR5, -UR4, URZ, URZ ;  /* 0x0000003f04057290 */ /* 0x000fe4000fffe13f */
[----:B------:R-:W-:Y:S02]  /*259b0*/  UIMAD UR45, UR24, UR4, UR45 ;  /* 0x00000004182d72a4 */ /* 0x000fe4000f8e022d */
[----:B------:R-:W-:-:S02]  /*259c0*/  ULOP3.LUT UR16, UR16, UR20, URZ, 0xc0, !UPT ;  /* 0x0000001410107292 */ /* 0x000fc4000f8ec03f */
[----:B------:R-:W-:Y:S02]  /*259d0*/  @UP0 UIMAD UR21, UR25, UR19, UR18 ;  /* 0x00000013191502a4 */ /* 0x000fe4000f8e0212 */
[----:B------:R-:W-:-:S03]  /*259e0*/  UIMAD UR4, UR5, UR23, UR17 ;  /* 0x00000017050472a4 */ /* 0x000fc6000f8e0211 */
[----:B------:R-:W-:Y:S01]  /*259f0*/  ULDC UR5, c[0x0][0x610] ;  /* 0x0001840000057ab9 */ /* 0x000fe20000000800 */
[----:B------:R-:W-:Y:S02]  /*25a00*/  UIMAD UR4, UR4, UR7, UR16 ;  /* 0x00000007040472a4 */ /* 0x000fe4000f8e0210 */
[----:B------:R-:W-:-:S04]  /*25a10*/  UIMAD UR45, UR45, UR5, UR21 ;  /* 0x000000052d2d72a4 */ /* 0x000fc8000f8e0215 */
[----:B------:R-:W-:Y:S02]  /*25a20*/  USEL UR41, UR4, UR45, !UP0 ;  /* 0x0000002d04297287 */ /* 0x000fe4000c000000 */
[----:B------:R-:W-:-:S12]  /*25a30*/  USEL UR45, UR45, UR4, !UP0 ;  /* 0x000000042d2d7287 */ /* 0x000fd8000c000000 */
.L_x_554:
[----:B------:R-:W-:-:S13]  /*25a40*/  LOP3.LUT P0, RZ, R0, 0xff, RZ, 0xc0, !PT ;  /* 0x000000ff00ff7812 */ /* 0x000fda000780c0ff */
[----:B------:R-:W-:Y:S05]  /*25a50*/  @P0 BRA `(.L_x_557) ;  /* 0xfffffdb400a40947 */ /* 0x000fea000383ffff */
[----:B------:R-:W-:Y:S05]  /*25a60*/  EXIT ;  /* 0x000000000000794d */ /* 0x000fea0003800000 */
.L_x_3:
[----:B------:R-:W2:Y:S04]  /*25a70*/  LDL R4, [R1+0x204] ;  /* 0x0002040001047983 */ /* 0x000ea80000100800 */
[----:B------:R-:W3:Y:S01]  /*25a80*/  LDL R3, [R1+0x200] ;  /* 0x0002000001037983 */ /* 0x000ee20000100800 */
[----:B------:R-:W-:Y:S01]  /*25a90*/  IMAD.MOV.U32 R5, RZ, RZ, -0x1 ;  /* 0xffffffffff057424 */ /* 0x000fe200078e00ff */
[----:B------:R-:W-:Y:S01]  /*25aa0*/  ULDC.64 UR8, c[0x0][0x650] ;  /* 0x0001940000087ab9 */ /* 0x000fe20000000a00 */
[----:B------:R-:W-:Y:S01]  /*25ab0*/  IMAD.MOV.U32 R2, RZ, RZ, -0x1 ;  /* 0xffffffffff027424 */ /* 0x000fe200078e00ff */
[----:B------:R-:W-:Y:S01]  /*25ac0*/  PRMT R0, RZ, 0x7610, R0 ;  /* 0x00007610ff007816 */ /* 0x000fe20000000000 */
[----:B------:R-:W-:Y:S01]  /*25ad0*/  IMAD.MOV.U32 R16, RZ, RZ, -0x1 ;  /* 0xffffffffff107424 */ /* 0x000fe200078e00ff */
[----:B------:R1:W-:Y:S04]  /*25ae0*/  STL [R1+0x4], R5 ;  /* 0x0000040501007387 */ /* 0x0003e80000100800 */
[----:B------:R1:W-:Y:S01]  /*25af0*/  STL [R1], R2 ;  /* 0x0000000201007387 */ /* 0x0003e20000100800 */
[----:B--2---:R-:W-:-:S04]  /*25b00*/  ISETP.GE.U32.AND P0, PT, R4, UR8, PT ;  /* 0x0000000804007c0c */ /* 0x004fc8000bf06070 */
[----:B---3--:R-:W-:-:S13]  /*25b10*/  ISETP.GE.U32.AND.EX P0, PT, R3, UR9, PT, P0 ;  /* 0x0000000903007c0c */ /* 0x008fda000bf06100 */
[----:B-1----:R-:W-:Y:S05]  /*25b20*/  @P0 BRA `(.L_x_558) ;  /* 0x0000000400940947 */ /* 0x002fea0003800000 */
[----:B------:R-:W-:Y:S01]  /*25b30*/  I2FP.F32.U32 R0, UR4 ;  /* 0x0000000400007c45 */ /* 0x000fe20008201000 */
[----:B0-----:R-:W-:Y:S01]  /*25b40*/  ULDC.64 UR16, c[0x0][0x628] ;  /* 0x00018a0000107ab9 */ /* 0x001fe20000000a00 */
        /* <DEDUP_REMOVED lines=24> */
.L_x_559:
        /* <DEDUP_REMOVED lines=24> */
[----:B------:R-:W-:Y:S01]  /*25e50*/  UMOV UR19, 0x1 ;  /* 0x0000000100137882 */ /* 0x000fe20000000000 */
[----:B------:R-:W-:Y:S01]  /*25e60*/  ULDC UR20, c[0x0][0x608] ;  /* 0x0001820000147ab9 */ /* 0x000fe20000000800 */
[----:B------:R-:W-:Y:S01]  /*25e70*/  USHF.L.U32 UR26, UR19, UR23, URZ ;  /* 0x00000017131a7299 */ /* 0x000fe2000800063f */
[----:B------:R-:W-:Y:S01]  /*25e80*/  ISETP.NE.AND.EX P0, PT, RZ, UR9, PT, P0 ;  /* 0x00000009ff007c0c */ /* 0x000fe2000bf05300 */
[----:B------:R-:W-:Y:S02]  /*25e90*/  USHF.R.U64 UR19, UR18, UR20, UR11 ;  /* 0x0000001412137299 */ /* 0x000fe4000800120b */
[----:B------:R-:W-:Y:S02]  /*25ea0*/  USHF.R.U32.HI UR11, URZ, UR20, UR11 ;  /* 0x000000143f0b7299 */ /* 0x000fe4000801160b */
[----:B------:R-:W-:-:S02]  /*25eb0*/  UIADD3 UR15, -UR15, URZ, URZ ;  /* 0x0000003f0f0f7290 */ /* 0x000fc4000fffe13f */
[----:B------:R-:W-:Y:S01]  /*25ec0*/  USHF.R.U64 UR20, UR19, UR23, UR11 ;  /* 0x0000001713147299 */ /* 0x000fe2000800120b */
[----:B------:R-:W-:Y:S01]  /*25ed0*/  ULDC UR16, c[0x0][0x144] ;  /* 0x0000510000107ab9 */ /* 0x000fe20000000800 */
[----:B------:R-:W-:Y:S01]  /*25ee0*/  ULDC UR6, c[0x0][0x600] ;  /* 0x0001800000067ab9 */ /* 0x000fe20000000800 */
[----:B------:R-:W-:Y:S02]  /*25ef0*/  USHF.R.U32.HI UR11, URZ, UR23, UR11 ;  /* 0x000000173f0b7299 */ /* 0x000fe4000801160b */
[----:B------:R-:W-:Y:S02]  /*25f00*/  UIMAD UR23, UR16, UR15, UR4 ;  /* 0x0000000f101772a4 */ /* 0x000fe4000f8e0204 */
[----:B------:R-:W-:Y:S02]  /*25f10*/  UIADD3 UR22, UR6, -0x1, URZ ;  /* 0xffffffff06167890 */ /* 0x000fe4000fffe03f */
[----:B------:R-:W-:Y:S02]  /*25f20*/  ULOP3.LUT UR27, URZ, UR13, URZ, 0x33, !UPT ;  /* 0x0000000d3f1b7292 */ /* 0x000fe4000f8e333f */
        /* <DEDUP_REMOVED lines=18> */
.L_x_560:
[----:B------:R-:W-:Y:S01]  /*26050*/  UISETP.NE.AND UP0, UPT, UR42, URZ, UPT ;  /* 0x0000003f2a00728c */ /* 0x000fe2000bf05270 */
[----:B------:R-:W-:Y:S01]  /*26060*/  IMAD.MOV.U32 R0, RZ, RZ, 0x1 ;  /* 0x00000001ff007424 */ /* 0x000fe200078e00ff */
[----:B------:R-:W-:Y:S01]  /*26070*/  USHF.R.U64 UR8, UR4, UR24, UR11 ;  /* 0x0000001804087299 */ /* 0x000fe2000800120b */
[----:B------:R-:W-:Y:S01]  /*26080*/  IMAD.U32 R16, RZ, RZ, UR5 ;  /* 0x00000005ff107e24 */ /* 0x000fe2000f8e00ff */
[----:B------:R-:W-:Y:S02]  /*26090*/  ULOP3.LUT UR4, UR19, UR27, URZ, 0xc0, !UPT ;  /* 0x0000001b13047292 */ /* 0x000fe4000f8ec03f */
[----:B------:R-:W-:Y:S02]  /*260a0*/  ULOP3.LUT UR18, UR18, UR22, URZ, 0xc0, !UPT ;  /* 0x0000001612127292 */ /* 0x000fe4000f8ec03f */
[----:B------:R-:W-:-:S03]  /*260b0*/  UIMAD UR4, UR26, UR8, UR4 ;  /* 0x000000081a0472a4 */ /* 0x000fc6000f8e0204 */
[----:B------:R-:W-:Y:S02]  /*260c0*/  @UP0 UIMAD UR23, UR28, UR21, UR7 ;  /* 0x000000151c1702a4 */ /* 0x000fe4000f8e0207 */
[----:B------:R-:W-:-:S03]  /*260d0*/  UIADD3 UR7, -UR8, URZ, URZ ;  /* 0x0000003f08077290 */ /* 0x000fc6000fffe13f */
[----:B------:R-:W-:Y:S01]  /*260e0*/  ULDC UR8, c[0x0][0x610] ;  /* 0x0001840000087ab9 */ /* 0x000fe20000000800 */
[----:B------:R-:W-:Y:S02]  /*260f0*/  UIMAD UR7, UR7, UR25, UR20 ;  /* 0x00000019070772a4 */ /* 0x000fe4000f8e0214 */
[----:B------:R-:W-:Y:S02]  /*26100*/  UIMAD UR4, UR4, UR8, UR23 ;  /* 0x00000008040472a4 */ /* 0x000fe4000f8e0217 */
[----:B------:R-:W-:-:S04]  /*26110*/  UIMAD UR7, UR7, UR6, UR18 ;  /* 0x00000006070772a4 */ /* 0x000fc8000f8e0212 */
[----:B------:R-:W-:Y:S02]  /*26120*/  USEL UR6, UR7, UR4, !UP0 ;  /* 0x0000000407067287 */ /* 0x000fe4000c000000 */
[----:B------:R-:W-:-:S04]  /*26130*/  USEL UR4, UR4, UR7, !UP0 ;  /* 0x0000000704047287 */ /* 0x000fc8000c000000 */
[----:B------:R-:W-:Y:S02]  /*26140*/  IMAD.U32 R3, RZ, RZ, UR6 ;  /* 0x00000006ff037e24 */ /* 0x000fe4000f8e00ff */
[----:B------:R-:W-:-:S05]  /*26150*/  IMAD.U32 R2, RZ, RZ, UR4 ;  /* 0x00000004ff027e24 */ /* 0x000fca000f8e00ff */
[----:B------:R1:W-:Y:S04]  /*26160*/  STL [R1+0x4], R2 ;  /* 0x0000040201007387 */ /* 0x0003e80000100800 */
[----:B------:R1:W-:Y:S02]  /*26170*/  STL [R1], R3 ;  /* 0x0000000301007387 */ /* 0x0003e40000100800 */
.L_x_558:
[----:B------:R-:W-:-:S08]  /*26180*/  NOP ;  /* 0x0000000000007918 */ /* 0x000fd00000000000 */
[----:B01----:R-:W0:-:S00]  /*26190*/  USETMAXREG.DEALLOC.CTAPOOL 0x18 ;  /* 0x00000018000079c8 */ /* 0x003e0000080e0500 */
[----:B------:R-:W-:-:S13]  /*261a0*/  ISETP.NE.AND P0, PT, RZ, UR10, PT ;  /* 0x0000000aff007c0c */ /* 0x000fda000bf05270 */
[----:B------:R-:W-:Y:S05]  /*261b0*/  @P0 EXIT ;  /* 0x000000000000094d */ /* 0x000fea0003800000 */
[----:B0-----:R0:W-:Y:S01]  /*261c0*/  STL [R1+0x8], RZ ;  /* 0x000008ff01007387 */ /* 0x0011e20000100800 */
[----:B------:R-:W-:Y:S01]  /*261d0*/  LOP3.LUT P0, RZ, R0, 0xff, RZ, 0xc0, !PT ;  /* 0x000000ff00ff7812 */ /* 0x000fe2000780c0ff */
[----:B------:R-:W-:-:S12]  /*261e0*/  IMAD.MOV.U32 R18, RZ, RZ, 0x1 ;  /* 0x00000001ff127424 */ /* 0x000fd800078e00ff */
[----:B0-----:R-:W-:Y:S05]  /*261f0*/  @!P0 BRA `(.L_x_561) ;  /* 0x00000010005c8947 */ /* 0x001fea0003800000 */
[----:B------:R-:W0:Y:S01]  /*26200*/  S2R R2, SR_TID.X ;  /* 0x0000000000027919 */ /* 0x000e220000002100 */
[----:B------:R-:W-:Y:S01]  /*26210*/  IMAD.MOV.U32 R0, RZ, RZ, 0x1 ;  /* 0x00000001ff007424 */ /* 0x000fe200078e00ff */
[----:B------:R-:W-:Y:S01]  /*26220*/  ULDC UR5, c[0x0][0x28c] ;  /* 0x0000a30000057ab9 */ /* 0x000fe20000000800 */
[----:B------:R-:W-:Y:S01]  /*26230*/  ULDC UR39, c[0x0][0x658] ;  /* 0x0001960000277ab9 */ /* 0x000fe20000000800 */
[----:B------:R-:W-:Y:S01]  /*26240*/  UMOV UR6, 0xffffffff ;  /* 0xffffffff00067882 */ /* 0x000fe20000000000 */
[----:B------:R-:W-:Y:S01]  /*26250*/  UIADD3 UR7, UR5, 0x7f, URZ ;  /* 0x0000007f05077890 */ /* 0x000fe2000fffe03f */
[----:B------:R1:W-:Y:S01]  /*26260*/  STL.S16 [R1+0xc], R0 ;  /* 0x00000c0001007387 */ /* 0x0003e20000100600 */
[----:B------:R-:W-:Y:S01]  /*26270*/  UMOV UR8, 0x1 ;  /* 0x0000000100087882 */ /* 0x000fe20000000000 */
[----:B------:R-:W-:Y:S01]  /*26280*/  USHF.L.U32 UR6, UR6, UR39, URZ ;  /* 0x0000002706067299 */ /* 0x000fe2000800063f */
[----:B------:R-:W-:Y:S01]  /*26290*/  BSSY B7, `(.L_x_561) ;  /* 0x000010d000077945 */ /* 0x000fe20003800000 */
[----:B------:R1:W-:Y:S01]  /*262a0*/  STL [R1+0x8], RZ ;  /* 0x000008ff01007387 */ /* 0x0003e20000100800 */
[----:B------:R-:W-:Y:S01]  /*262b0*/  USHF.L.U32 UR39, UR8, UR39, URZ ;  /* 0x0000002708277299 */ /* 0x000fe2000800063f */
[----:B------:R-:W-:Y:S01]  /*262c0*/  IMAD.MOV.U32 R18, RZ, RZ, 0x1 ;  /* 0x00000001ff127424 */ /* 0x000fe200078e00ff */
[----:B------:R-:W-:Y:S01]  /*262d0*/  USHF.R.S32.HI UR8, URZ, 0x1f, UR7 ;  /* 0x0000001f3f087899 */ /* 0x000fe20008011407 */
[----:B------:R-:W-:Y:S01]  /*262e0*/  ULDC UR4, c[0x0][0xc] ;  /* 0x0000030000047ab9 */ /* 0x000fe20000000800 */
[----:B------:R-:W-:-:S02]  /*262f0*/  ULDC UR5, c[0x0][0x10] ;  /* 0x0000040000057ab9 */ /* 0x000fc40000000800 */
[----:B------:R-:W-:Y:S02]  /*26300*/  ULEA.HI UR8, UR8, UR7, URZ, 0x7 ;  /* 0x0000000708087291 */ /* 0x000fe4000f8f383f */
[----:B------:R-:W-:Y:S02]  /*26310*/  UIMAD.WIDE.U32 UR4, UR4, UR5, URZ ;  /* 0x00000005040472a5 */ /* 0x000fe4000f8e003f */
[----:B------:R-:W-:Y:S02]  /*26320*/  ULOP3.LUT UR38, URZ, UR6, URZ, 0x33, !UPT ;  /* 0x000000063f267292 */ /* 0x000fe4000f8e333f */
[----:B------:R-:W-:Y:S01]  /*26330*/  USHF.R.S32.HI UR44, URZ, 0x7, UR8 ;  /* 0x000000073f2c7899 */ /* 0x000fe20008011408 */
[----:B------:R-:W-:Y:S01]  /*26340*/  ULDC UR6, c[0x0][0x14] ;  /* 0x0000050000067ab9 */ /* 0x000fe20000000800 */
[----:B------:R-:W-:Y:S01]  /*26350*/  ULDC UR40, c[0x0][0x600] ;  /* 0x0001800000287ab9 */ /* 0x000fe20000000800 */
[----:B------:R-:W-:Y:S02]  /*26360*/  UIMAD.WIDE.U32 UR48, UR4, UR6, URZ ;  /* 0x00000006043072a5 */ /* 0x000fe4000f8e003f */
[----:B------:R-:W-:-:S02]  /*26370*/  UIMAD UR45, UR5, UR6, URZ ;  /* 0x00000006052d72a4 */ /* 0x000fc4000f8e023f */
[----:B------:R-:W-:Y:S01]  /*26380*/  ULOP3.LUT UR41, UR43, 0x2, URZ, 0xfc, !UPT ;  /* 0x000000022b297892 */ /* 0x000fe2000f8efc3f */
[C---:B0-----:R-:W-:Y:S01]  /*26390*/  LOP3.LUT P1, RZ, R2.reuse, 0x7f, RZ, 0xc0, !PT ;  /* 0x0000007f02ff7812 */ /* 0x041fe2000782c0ff */
[----:B------:R-:W-:Y:S01]  /*263a0*/  UIADD3 UR40, UR40, -0x1, URZ ;  /* 0xffffffff28287890 */ /* 0x000fe2000fffe03f */
[----:B------:R-:W-:Y:S01]  /*263b0*/  LOP3.LUT P0, RZ, R2, 0x1f, RZ, 0xc0, !PT ;  /* 0x0000001f02ff7812 */ /* 0x000fe2000780c0ff */
[----:B------:R-:W-:Y:S02]  /*263c0*/  UIADD3 UR45, UR49, UR45, URZ ;  /* 0x0000002d312d7290 */ /* 0x000fe4000fffe03f */
[----:B------:R-:W-:Y:S01]  /*263d0*/  UIADD3 UR46, UR44, 0x1, URZ ;  /* 0x000000012c2e7890 */ /* 0x000fe2000fffe03f */
[----:B------:R-:W-:Y:S01]  /*263e0*/  PLOP3.LUT P0, PT, P0, P1, PT, 0x8a, 0x0 ;  /* 0x000000000000781c */ /* 0x000fe20000703172 */
[----:B------:R-:W-:-:S03]  /*263f0*/  ULDC.64 UR36, c[0x0][0x198] ;  /* 0x0000660000247ab9 */ /* 0x000fc60000000a00 */
[----:B-1----:R-:W-:-:S09]  /*26400*/  P2R R17, PR, RZ, 0x1 ;  /* 0x00000001ff117803 */ /* 0x002fd20000000000 */
.L_x_575:
[----:B------:R-:W-:-:S03]  /*26410*/  UMOV UR4, 0xffffffff ;  /* 0xffffffff00047882 */ /* 0x000fc60000000000 */
[----:B01----:R-:W-:Y:S05]  /*26420*/  BRA.DIV UR4, `(.L_x_562) ;  /* 0x0000001204d07947 */ /* 0x003fea000b800000 */
[----:B------:R-:W-:-:S13]  /*26430*/  ELECT P6, URZ, PT ;  /* 0x00000000003f782f */ /* 0x000fda00038c0000 */
.L_x_587:
[----:B------:R-:W-:Y:S04]  /*26440*/  BSSY B6, `(.L_x_563) ;  /* 0x000006c000067945 */ /* 0x000fe80003800000 */
[----:B------:R-:W-:Y:S05]  /*26450*/  @!P6 BRA `(.L_x_564) ;  /* 0x0000000400a8e947 */ /* 0x000fea0003800000 */
[----:B------:R-:W0:Y:S01]  /*26460*/  S2R R0, SR_CgaCtaId ;  /* 0x0000000000007919 */ /* 0x000e220000008800 */
[----:B------:R-:W-:-:S04]  /*26470*/  MOV R19, 0x400 ;  /* 0x0000040000137802 */ /* 0x000fc80000000f00 */
[----:B0-----:R-:W-:-:S05]  /*26480*/  LEA R19, R0, R19, 0x18 ;  /* 0x0000001300137211 */ /* 0x001fca00078ec0ff */
[----:B------:R-:W-:-:S05]  /*26490*/  VIADD R0, R19, 0x800 ;  /* 0x0000080013007836 */ /* 0x000fca0000000000 */
[----:B------:R-:W-:-:S13]  /*264a0*/  LOP3.LUT P0, RZ, R0, 0x3ff, RZ, 0xc0, !PT ;  /* 0x000003ff00ff7812 */ /* 0x000fda000780c0ff */
[----:B------:R-:W-:Y:S05]  /*264b0*/  @!P0 BRA `(.L_x_565) ;  /* 0x0000000000408947 */ /* 0x000fea0003800000 */
[----:B------:R-:W-:Y:S01]  /*264c0*/  MOV R2, 0x0 ;  /* 0x0000000000027802 */ /* 0x000fe20000000f00 */
[----:B------:R-:W-:Y:S01]  /*264d0*/  ULDC.64 UR4, c[0x4][0x70] ;  /* 0x01001c0000047ab9 */ /* 0x000fe20000000a00 */
[----:B------:R-:W-:Y:S01]  /*264e0*/  ULDC.64 UR6, c[0x4][0x78] ;  /* 0x01001e0000067ab9 */ /* 0x000fe20000000a00 */
[----:B------:R-:W-:Y:S01]  /*264f0*/  ULDC.64 UR8, c[0x4][0x8] ;  /* 0x0100020000087ab9 */ /* 0x000fe20000000a00 */
[----:B------:R-:W-:Y:S02]  /*26500*/  IMAD.U32 R4, RZ, RZ, UR4 ;  /* 0x00000004ff047e24 */ /* 0x000fe4000f8e00ff */
[----:B------:R-:W0:Y:S01]  /*26510*/  LDC.64 R2, c[0x4][R2] ;  /* 0x0100000002027b82 */ /* 0x000e220000000a00 */
[----:B------:R-:W-:Y:S02]  /*26520*/  IMAD.U32 R5, RZ, RZ, UR5 ;  /* 0x00000005ff057e24 */ /* 0x000fe4000f8e00ff */
[----:B------:R-:W-:Y:S02]  /*26530*/  IMAD.U32 R6, RZ, RZ, UR6 ;  /* 0x00000006ff067e24 */ /* 0x000fe4000f8e00ff */
[----:B------:R-:W-:-:S02]  /*26540*/  IMAD.U32 R7, RZ, RZ, UR7 ;  /* 0x00000007ff077e24 */ /* 0x000fc4000f8e00ff */
[----:B------:R-:W-:Y:S02]  /*26550*/  IMAD.U32 R10, RZ, RZ, UR8 ;  /* 0x00000008ff0a7e24 */ /* 0x000fe4000f8e00ff */
[----:B------:R-:W-:Y:S02]  /*26560*/  IMAD.U32 R11, RZ, RZ, UR9 ;  /* 0x00000009ff0b7e24 */ /* 0x000fe4000f8e00ff */
[----:B------:R-:W-:Y:S02]  /*26570*/  IMAD.MOV.U32 R8, RZ, RZ, 0x70 ;  /* 0x00000070ff087424 */ /* 0x000fe400078e00ff */
[----:B------:R-:W-:Y:S02]  /*26580*/  IMAD.MOV.U32 R12, RZ, RZ, 0x1 ;  /* 0x00000001ff0c7424 */ /* 0x000fe400078e00ff */
[----:B------:R-:W-:-:S07]  /*26590*/  IMAD.MOV.U32 R13, RZ, RZ, RZ ;  /* 0x000000ffff0d7224 */ /* 0x000fce00078e00ff */
[----:B------:R-:W-:-:S07]  /*265a0*/  LEPC R20, `(.L_x_565) ;  /* 0x000000001014794e */ /* 0x000fce0000000000 */
[----:B0-----:R-:W-:Y:S05]  /*265b0*/  CALL.ABS.NOINC R2 ;  /* 0x0000000002007343 */ /* 0x001fea0003c00000 */
.L_x_565:
        /* <DEDUP_REMOVED lines=19> */
.L_x_566:
[----:B------:R-:W0:Y:S02]  /*266f0*/  LDC R0, c[0x0][0x28c] ;  /* 0x0000a300ff007b82 */ /* 0x000e240000000800 */
[----:B0-----:R-:W-:-:S13]  /*26700*/  ISETP.GE.AND P0, PT, R0, 0x1, PT ;  /* 0x000000010000780c */ /* 0x001fda0003f06270 */
[----:B------:R-:W-:Y:S05]  /*26710*/  @!P0 BRA `(.L_x_564) ;  /* 0x0000000000f88947 */ /* 0x000fea0003800000 */
[----:B------:R-:W2:Y:S04]  /*26720*/  LDL.LU R3, [R1+0x4] ;  /* 0x0000040001037983 */ /* 0x000ea80000300800 */
[----:B------:R-:W3:Y:S01]  /*26730*/  LDL.LU R2, [R1] ;  /* 0x0000000001027983 */ /* 0x000ee20000300800 */
[----:B------:R-:W-:Y:S02]  /*26740*/  IMAD.MOV.U32 R9, RZ, RZ, RZ ;  /* 0x000000ffff097224 */ /* 0x000fe400078e00ff */
[----:B------:R-:W-:Y:S01]  /*26750*/  IMAD.U32 R7, RZ, RZ, UR46 ;  /* 0x0000002eff077e24 */ /* 0x000fe2000f8e00ff */
[----:B------:R0:W5:Y:S01]  /*26760*/  LDL R4, [R1+0x8] ;  /* 0x0000080001047983 */ /* 0x0001620000100800 */
[----:B--2---:R-:W-:Y:S02]  /*26770*/  IMAD.SHL.U32 R0, R3, 0x100, RZ ;  /* 0x0000010003007824 */ /* 0x004fe400078e00ff */
[----:B------:R-:W-:-:S02]  /*26780*/  IMAD.MOV.U32 R3, RZ, RZ, R18 ;  /* 0x000000ffff037224 */ /* 0x000fc400078e0012 */
[----:B---3--:R-:W-:Y:S02]  /*26790*/  IMAD.SHL.U32 R2, R2, 0x100, RZ ;  /* 0x0000010002027824 */ /* 0x008fe400078e00ff */
[----:B0-----:R-:W-:-:S07]  /*267a0*/  VIADD R10, R0, 0x80 ;  /* 0x00000080000a7836 */ /* 0x001fce0000000000 */
.L_x_570:
[----:B------:R-:W0:Y:S01]  /*267b0*/  S2R R5, SR_TID.X ;  /* 0x0000000000057919 */ /* 0x000e220000002100 */
[----:B-----5:R-:W-:Y:S01]  /*267c0*/  IMAD R8, R4, 0x8, R19 ;  /* 0x0000000804087824 */ /* 0x020fe200078e0213 */
[----:B0-----:R-:W-:Y:S02]  /*267d0*/  LOP3.LUT P1, RZ, R5, 0x7f, RZ, 0xc0, !PT ;  /* 0x0000007f05ff7812 */ /* 0x001fe4000782c0ff */
[----:B------:R-:W-:-:S04]  /*267e0*/  SHF.L.U32 R5, R3, 0x1f, RZ ;  /* 0x0000001f03057819 */ /* 0x000fc800000006ff */
[----:B------:R-:W0:Y:S07]  /*267f0*/  SYNCS.PHASECHK.TRANS64.TRYWAIT P0, [R8+URZ+0x18], R5 ;  /* 0x00001805080075a7 */ /* 0x000e2e000800017f */
[----:B------:R-:W1:Y:S01]  /*26800*/  @!P1 LDC R6, c[0x0][0x500] ;  /* 0x00014000ff069b82 */ /* 0x000e620000000800 */
[----:B0-----:R-:W-:Y:S05]  /*26810*/  @!P0 BRA `(.L_x_567) ;  /* 0x0000000c00f48947 */ /* 0x001fea0003800000 */
.L_x_588:
[----:B------:R-:W2:Y:S01]  /*26820*/  S2R R11, SR_TID.X ;  /* 0x00000000000b7919 */ /* 0x000ea20000002100 */
[----:B------:R-:W-:-:S04]  /*26830*/  UPRMT UR4, UR41, 0x9910, URZ ;  /* 0x0000991029047896 */ /* 0x000fc8000800003f */
[----:B------:R-:W-:Y:S01]  /*26840*/  UISETP.NE.AND UP0, UPT, UR4, 0x2, UPT ;  /* 0x000000020400788c */ /* 0x000fe2000bf05270 */
[----:B--2---:R-:W-:-:S13]  /*26850*/  LOP3.LUT P0, RZ, R11, 0x7f, RZ, 0xc0, !PT ;  /* 0x0000007f0bff7812 */ /* 0x004fda000780c0ff */
[----:B-1----:R1:W-:Y:S01]  /*26860*/  @!P0 SYNCS.ARRIVE.TRANS64 RZ, [R8+URZ], R6 ;  /* 0x0000000608ff89a7 */ /* 0x0023e2000800003f */
[----:B------:R-:W-:-:S13]  /*26870*/  PLOP3.LUT P0, PT, PT, PT, UP0, 0x80, 0x0 ;  /* 0x000000000000781c */ /* 0x000fda0003f0f008 */
[----:B-1----:R-:W-:Y:S05]  /*26880*/  @P0 BRA `(.L_x_568) ;  /* 0x0000000000040947 */ /* 0x002fea0003800000 */
[----:B------:R-:W-:Y:S01]  /*26890*/  BPT.TRAP 0x1 ;  /* 0x000000040000795c */ /* 0x000fe20000300000 */
.L_x_568:
[----:B------:R-:W-:-:S13]  /*268a0*/  ISETP.NE.AND P0, PT, R17, RZ, PT ;  /* 0x000000ff1100720c */ /* 0x000fda0003f05270 */
[----:B------:R-:W-:Y:S05]  /*268b0*/  @P0 BRA `(.L_x_569) ;  /* 0x0000000000040947 */ /* 0x000fea0003800000 */
[----:B------:R-:W-:Y:S01]  /*268c0*/  BPT.TRAP 0x1 ;  /* 0x000000040000795c */ /* 0x000fe20000300000 */
.L_x_569:
[----:B0-----:R-:W-:Y:S01]  /*268d0*/  IMAD R5, R4, 0x8000, R19 ;  /* 0x0000800004057824 */ /* 0x001fe200078e0213 */
[----:B------:R-:W-:Y:S01]  /*268e0*/  R2UR UR25, R8 ;  /* 0x00000000081972ca */ /* 0x000fe200000e0000 */
[----:B------:R-:W-:Y:S01]  /*268f0*/  VIADD R7, R7, 0xffffffff ;  /* 0xffffffff07077836 */ /* 0x000fe20000000000 */
[----:B------:R-:W-:Y:S01]  /*26900*/  R2UR UR27, R9 ;  /* 0x00000000091b72ca */ /* 0x000fe200000e0000 */
[----:B------:R-:W-:Y:S01]  /*26910*/  UIADD3 UR4, UP0, UR36, 0xf0, URZ ;  /* 0x000000f024047890 */ /* 0x000fe2000ff1e03f */
[----:B------:R-:W-:Y:S01]  /*26920*/  R2UR UR8, R5 ;  /* 0x00000000050872ca */ /* 0x000fe200000e0000 */
[----:B------:R-:W-:Y:S01]  /*26930*/  UIADD3 UR14, UP1, UR36, 0x1f0, URZ ;  /* 0x000001f0240e7890 */ /* 0x000fe2000ff3e03f */
[----:B------:R-:W-:Y:S01]  /*26940*/  R2UR UR28, R16 ;  /* 0x00000000101c72ca */ /* 0x000fe200000e0000 */
[----:B------:R-:W-:Y:S01]  /*26950*/  UIADD3.X UR5, URZ, UR37, URZ, UP0, !UPT ;  /* 0x000000253f057290 */ /* 0x000fe200087fe43f */
[----:B------:R-:W-:Y:S01]  /*26960*/  R2UR UR26, R0 ;  /* 0x00000000001a72ca */ /* 0x000fe200000e0000 */
[----:B------:R-:W-:Y:S01]  /*26970*/  VIADD R4, R4, 0x1 ;  /* 0x0000000104047836 */ /* 0x000fe20000000000 */
[----:B------:R-:W-:Y:S01]  /*26980*/  R2UR UR18, R10 ;  /* 0x000000000a1272ca */ /* 0x000fe200000e0000 */
[----:B------:R-:W-:Y:S01]  /*26990*/  UIADD3.X UR15, URZ, UR37, URZ, UP1, !UPT ;  /* 0x000000253f0f7290 */ /* 0x000fe20008ffe43f */
[----:B------:R-:W-:Y:S01]  /*269a0*/  R2UR UR11, R2 ;  /* 0x00000000020b72ca */ /* 0x000fe200000e0000 */
[----:B------:R-:W-:Y:S01]  /*269b0*/  UMOV UR6, 0x0 ;  /* 0x0000000000067882 */ /* 0x000fe20000000000 */
[----:B------:R-:W-:Y:S01]  /*269c0*/  ISETP.GT.AND P1, PT, R7, 0x1, PT ;  /* 0x000000010700780c */ /* 0x000fe20003f24270 */
[----:B------:R-:W-:Y:S01]  /*269d0*/  UMOV UR7, 0x10000000 ;  /* 0x1000000000077882 */ /* 0x000fe20000000000 */
[C---:B------:R-:W-:Y:S01]  /*269e0*/  ISETP.NE.AND P0, PT, R4.reuse, 0x3, PT ;  /* 0x000000030400780c */ /* 0x040fe20003f05270 */
[----:B------:R-:W-:Y:S01]  /*269f0*/  UIADD3 UR24, UR8, 0x800, URZ ;  /* 0x0000080008187890 */ /* 0x000fe2000fffe03f */
[----:B------:R-:W-:Y:S01]  /*26a00*/  VIADD R9, R9, 0x80 ;  /* 0x0000008009097836 */ /* 0x000fe20000000000 */
[----:B------:R-:W-:Y:S01]  /*26a10*/  UIADD3 UR16, UR8, 0x4800, URZ ;  /* 0x0000480008107890 */ /* 0x000fe2000fffe03f */
[----:B------:R-:W-:Y:S01]  /*26a20*/  SEL R6, RZ, 0x1, P0 ;  /* 0x00000001ff067807 */ /* 0x000fe20000000000 */
[----:B------:R-:W-:Y:S01]  /*26a30*/  UIADD3 UR8, UR8, 0x18800, URZ ;  /* 0x0001880008087890 */ /* 0x000fe2000fffe03f */
[----:B------:R-:W-:Y:S01]  /*26a40*/  SEL R4, R4, RZ, P0 ;  /* 0x000000ff04047207 */ /* 0x000fe20000000000 */
[----:B------:R-:W-:Y:S01]  /*26a50*/  UMOV UR17, UR25 ;  /* 0x0000001900117c82 */ /* 0x000fe20008000000 */
[----:B------:R-:W-:Y:S01]  /*26a60*/  UMOV UR19, UR27 ;  /* 0x0000001b00137c82 */ /* 0x000fe20008000000 */
[----:B------:R-:W-:Y:S01]  /*26a70*/  UMOV UR20, UR28 ;  /* 0x0000001c00147c82 */ /* 0x000fe20008000000 */
[----:B------:R0:W-:Y:S01]  /*26a80*/  UTMALDG.3D [UR24], [UR4], desc[UR6] ;  /* 0x00000618040075b4 */ /* 0x0001e20008011000 */
[----:B------:R-:W-:Y:S01]  /*26a90*/  UMOV UR9, UR25 ;  /* 0x0000001900097c82 */ /* 0x000fe20008000000 */
[----:B------:R-:W-:Y:S01]  /*26aa0*/  UMOV UR10, UR27 ;  /* 0x0000001b000a7c82 */ /* 0x000fe20008000000 */
[----:B------:R-:W-:Y:S01]  /*26ab0*/  UMOV UR12, UR28 ;  /* 0x0000001c000c7c82 */ /* 0x000fe20008000000 */
[----:B------:R-:W-:Y:S01]  /*26ac0*/  LOP3.LUT R3, R3, R6, RZ, 0x3c, !PT ;  /* 0x0000000603037212 */ /* 0x000fe200078e3cff */
[----:B------:R0:W-:Y:S01]  /*26ad0*/  UTMALDG.3D [UR16], [UR4], desc[UR6] ;  /* 0x00000610040075b4 */ /* 0x0001e20008011000 */
[----:B------:R0:W-:Y:S02]  /*26ae0*/  UTMALDG.3D [UR8], [UR14], desc[UR6] ;  /* 0x000006080e0075b4 */ /* 0x0001e40008011000 */
[----:B0-----:R-:W-:Y:S05]  /*26af0*/  @P1 BRA `(.L_x_570) ;  /* 0xfffffffc002c1947 */ /* 0x001fea000383ffff */
.L_x_564:
[----:B------:R-:W-:Y:S05]  /*26b00*/  BSYNC B6 ;  /* 0x0000000000067941 */ /* 0x000fea0003800000 */
.L_x_563:
[----:B------:R-:W2:Y:S01]  /*26b10*/  LDL.LU R6, [R1+0xc] ;  /* 0x00000c0001067983 */ /* 0x000ea20000300800 */
[----:B------:R-:W-:Y:S01]  /*26b20*/  IMAD.U32 R2, RZ, RZ, UR44 ;  /* 0x0000002cff027e24 */ /* 0x000fe2000f8e00ff */
[----:B------:R-:W-:Y:S02]  /*26b30*/  ULDC.64 UR4, c[0x0][0x650] ;  /* 0x0001940000047ab9 */ /* 0x000fe40000000a00 */
[----:B------:R-:W3:Y:S04]  /*26b40*/  LDL.LU R5, [R1+0x8] ;  /* 0x0000080001057983 */ /* 0x000ee80000300800 */
[----:B------:R-:W4:Y:S04]  /*26b50*/  LDL.LU R12, [R1+0x200] ;  /* 0x00020000010c7983 */ /* 0x000f280000300800 */
[----:B------:R-:W5:Y:S01]  /*26b60*/  LDL.LU R11, [R1+0x204] ;  /* 0x00020400010b7983 */ /* 0x000f620000300800 */
[----:B------:R-:W-:Y:S01]  /*26b70*/  IMAD.MOV.U32 R4, RZ, RZ, -0x1 ;  /* 0xffffffffff047424 */ /* 0x000fe200078e00ff */
[----:B------:R-:W-:Y:S01]  /*26b80*/  UISETP.GE.U32.AND UP0, UPT, UR44, 0x3, UPT ;  /* 0x000000032c00788c */ /* 0x000fe2000bf06070 */
[----:B------:R-:W-:Y:S01]  /*26b90*/  BSSY B0, `(.L_x_571) ;  /* 0x000007a000007945 */ /* 0x000fe20003800000 */
[----:B------:R-:W-:-:S04]  /*26ba0*/  IMAD.MOV.U32 R16, RZ, RZ, -0x1 ;  /* 0xffffffffff107424 */ /* 0x000fc800078e00ff */
[----:B------:R-:W-:Y:S02]  /*26bb0*/  PLOP3.LUT P1, PT, PT, PT, UP0, 0x80, 0x0 ;  /* 0x000000000000781c */ /* 0x000fe40003f2f008 */
[----:B--2---:R-:W-:-:S13]  /*26bc0*/  LOP3.LUT P0, RZ, R6, 0xff, RZ, 0xc0, !PT ;  /* 0x000000ff06ff7812 */ /* 0x004fda000780c0ff */
[----:B------:R-:W0:Y:S01]  /*26bd0*/  @P0 S2R R3, SR_CgaCtaId ;  /* 0x0000000000030919 */ /* 0x000e220000008800 */
[----:B------:R-:W-:-:S04]  /*26be0*/  @P0 MOV R0, 0x400 ;  /* 0x0000040000000802 */ /* 0x000fc80000000f00 */
[----:B0-----:R-:W-:-:S04]  /*26bf0*/  @P0 LEA R0, R3, R0, 0x18 ;  /* 0x0000000003000211 */ /* 0x001fc800078ec0ff */
[----:B------:R3:W-:Y:S02]  /*26c00*/  @P0 SYNCS.ARRIVE.TRANS64.A1T0 RZ, [R0+URZ+0x48], RZ ;  /* 0x000048ff00ff09a7 */ /* 0x0007e4000810003f */
[----:B---3--:R-:W-:-:S05]  /*26c10*/  VIADD R0, R5, UR44 ;  /* 0x0000002c05007c36 */ /* 0x008fca0008000000 */
[----:B------:R-:W-:-:S04]  /*26c20*/  ISETP.GT.U32.AND P0, PT, R0, 0x2, PT ;  /* 0x000000020000780c */ /* 0x000fc80003f04070 */
[----:B------:R-:W-:Y:S01]  /*26c30*/  ISETP.LT.U32.AND P0, PT, R2, 0x3, P0 ;  /* 0x000000030200780c */ /* 0x000fe20000701070 */
[----:B------:R-:W-:-:S05]  /*26c40*/  IMAD.WIDE.U32 R2, R0, -0x55555555, RZ ;  /* 0xaaaaaaab00027825 */ /* 0x000fca00078e00ff */
[----:B------:R-:W-:Y:S02]  /*26c50*/  SHF.R.U32.HI R5, RZ, 0x1, R3 ;  /* 0x00000001ff057819 */ /* 0x000fe40000011603 */
[----:B------:R-:W-:Y:S02]  /*26c60*/  SEL R3, RZ, 0x1, !P0 ;  /* 0x00000001ff037807 */ /* 0x000fe40004000000 */
[----:B-----5:R-:W-:Y:S02]  /*26c70*/  IADD3 R11, P0, R11, UR48, RZ ;  /* 0x000000300b0b7c10 */ /* 0x020fe4000ff1e0ff */
[----:B------:R-:W-:Y:S01]  /*26c80*/  LOP3.LUT R18, R18, R3, RZ, 0x3c, !PT ;  /* 0x0000000312127212 */ /* 0x000fe200078e3cff */
[----:B------:R-:W-:Y:S01]  /*26c90*/  IMAD R3, R5, -0x3, R0 ;  /* 0xfffffffd05037824 */ /* 0x000fe200078e0200 */
[----:B----4-:R-:W-:Y:S01]  /*26ca0*/  IADD3.X R12, R12, UR45, RZ, P0, !PT ;  /* 0x0000002d0c0c7c10 */ /* 0x010fe200087fe4ff */
[----:B------:R-:W-:Y:S01]  /*26cb0*/  STL [R1+0x204], R11 ;  /* 0x0002040b01007387 */ /* 0x000fe20000100800 */
[----:B------:R-:W-:-:S02]  /*26cc0*/  PRMT R2, RZ, 0x7610, R2 ;  /* 0x00007610ff027816 */ /* 0x000fc40000000002 */
[----:B------:R-:W-:Y:S01]  /*26cd0*/  ISETP.GE.U32.AND P0, PT, R11, UR4, PT ;  /* 0x000000040b007c0c */ /* 0x000fe2000bf06070 */
[----:B------:R-:W-:Y:S01]  /*26ce0*/  STL [R1+0x200], R12 ;  /* 0x0002000c01007387 */ /* 0x000fe20000100800 */
[----:B------:R-:W-:Y:S02]  /*26cf0*/  @P1 LOP3.LUT R18, R18, 0x1, R5, 0x78, !PT ;  /* 0x0000000112121812 */ /* 0x000fe400078e7805 */
[----:B------:R-:W-:Y:S01]  /*26d00*/  ISETP.GE.U32.AND.EX P0, PT, R12, UR5, PT, P0 ;  /* 0x000000050c007c0c */ /* 0x000fe2000bf06100 */
[----:B------:R0:W-:Y:S01]  /*26d10*/  STL [R1+0x8], R3 ;  /* 0x0000080301007387 */ /* 0x0001e20000100800 */
[----:B------:R-:W-:-:S03]  /*26d20*/  PRMT R0, RZ, 0x7610, R0 ;  /* 0x00007610ff007816 */ /* 0x000fc60000000000 */
[----:B------:R1:W-:Y:S01]  /*26d30*/  STL [R1+0x4], R4 ;  /* 0x0000040401007387 */ /* 0x0003e20000100800 */
[----:B0-----:R-:W-:-:S05]  /*26d40*/  IMAD.MOV.U32 R3, RZ, RZ, -0x1 ;  /* 0xffffffffff037424 */ /* 0x001fca00078e00ff */
[----:B------:R1:W-:Y:S04]  /*26d50*/  STL [R1], R3 ;  /* 0x0000000301007387 */ /* 0x0003e80000100800 */
[----:B------:R1:W-:Y:S01]  /*26d60*/  STL.S16 [R1+0xc], R2 ;  /* 0x00000c0201007387 */ /* 0x0003e20000100600 */
[----:B------:R-:W-:Y:S05]  /*26d70*/  @P0 BRA `(.L_x_572) ;  /* 0x00000004006c0947 */ /* 0x000fea0003800000 */
[----:B------:R-:W0:Y:S01]  /*26d80*/  S2R R0, SR_CTAID.X ;  /* 0x0000000000007919 */ /* 0x000e220000002500 */
[----:B------:R-:W-:Y:S01]  /*26d90*/  ULDC UR4, c[0x0][0x150] ;  /* 0x0000540000047ab9 */ /* 0x000fe20000000800 */
[----:B-1----:R-:W1:Y:S01]  /*26da0*/  LDC R3, c[0x0][0x144] ;  /* 0x00005100ff037b82 */ /* 0x002e620000000800 */
[----:B------:R-:W-:Y:S01]  /*26db0*/  UISETP.NE.AND UP0, UPT, UR42, URZ, UPT ;  /* 0x0000003f2a00728c */ /* 0x000fe2000bf05270 */
[----:B------:R-:W2:Y:S01]  /*26dc0*/  S2R R5, SR_CTAID.Y ;  /* 0x0000000000057919 */ /* 0x000ea20000002600 */
[----:B------:R-:W-:-:S04]  /*26dd0*/  ULDC UR7, c[0x0][0x630] ;  /* 0x00018c0000077ab9 */ /* 0x000fc80000000800 */
[----:B------:R-:W-:Y:S01]  /*26de0*/  PLOP3.LUT P0, PT, PT, PT, UP0, 0x80, 0x0 ;  /* 0x000000000000781c */ /* 0x000fe20003f0f008 */
[----:B------:R-:W3:Y:S01]  /*26df0*/  LDC R8, c[0x0][0x148] ;  /* 0x00005200ff087b82 */ /* 0x000ee20000000800 */
[----:B0-----:R-:W-:Y:S02]  /*26e00*/  I2FP.F32.U32 R2, R0 ;  /* 0x0000000000027245 */ /* 0x001fe40000201000 */
[----:B--2---:R-:W-:-:S03]  /*26e10*/  I2FP.F32.U32 R4, R5 ;  /* 0x0000000500047245 */ /* 0x004fc60000201000 */
[----:B------:R-:W-:Y:S01]  /*26e20*/  FMUL R2, R2, UR4 ;  /* 0x0000000402027c20 */ /* 0x000fe20008400000 */
[----:B------:R-:W-:Y:S02]  /*26e30*/  ULDC UR4, c[0x0][0x154] ;  /* 0x0000550000047ab9 */ /* 0x000fe40000000800 */
[----:B------:R-:W-:Y:S01]  /*26e40*/  FMUL R6, R4, UR4 ;  /* 0x0000000404067c20 */ /* 0x000fe20008400000 */
[----:B------:R-:W-:Y:S02]  /*26e50*/  ULDC.64 UR4, c[0x0][0x628] ;  /* 0x00018a0000047ab9 */ /* 0x000fe40000000a00 */
[----:B------:R-:W0:Y:S08]  /*26e60*/  F2I.U32.TRUNC.NTZ R2, R2 ;  /* 0x0000000200027305 */ /* 0x000e30000020f000 */
[----:B------:R-:W2:Y:S01]  /*26e70*/  F2I.U32.TRUNC.NTZ R6, R6 ;  /* 0x0000000600067305 */ /* 0x000ea2000020f000 */
[----:B0-----:R-:W-:-:S02]  /*26e80*/  IMAD.MOV R4, RZ, RZ, -R2 ;  /* 0x000000ffff047224 */ /* 0x001fc400078e0a02 */
[----:B------:R-:W-:Y:S02]  /*26e90*/  IMAD.MOV.U32 R2, RZ, RZ, R11 ;  /* 0x000000ffff027224 */ /* 0x000fe400078e000b */
[----:B-1----:R-:W-:Y:S02]  /*26ea0*/  IMAD R0, R3, R4, R0 ;  /* 0x0000000403007224 */ /* 0x002fe400078e0200 */
[----:B--2---:R-:W-:-:S04]  /*26eb0*/  IMAD.MOV R3, RZ, RZ, -R6 ;  /* 0x000000ffff037224 */ /* 0x004fc800078e0a06 */
[----:B---3--:R-:W-:Y:S01]  /*26ec0*/  @P0 IMAD R0, R8, R3, R5 ;  /* 0x0000000308000224 */ /* 0x008fe200078e0205 */
[----:B------:R-:W-:Y:S01]  /*26ed0*/  ISETP.NE.U32.AND P0, PT, RZ, UR4, PT ;  /* 0x00000004ff007c0c */ /* 0x000fe2000bf05070 */
[----:B------:R-:W-:-:S03]  /*26ee0*/  IMAD.MOV.U32 R3, RZ, RZ, R12 ;  /* 0x000000ffff037224 */ /* 0x000fc600078e000c */
[----:B------:R-:W-:-:S13]  /*26ef0*/  ISETP.NE.AND.EX P0, PT, RZ, UR5, PT, P0 ;  /* 0x00000005ff007c0c */ /* 0x000fda000bf05300 */
[----:B------:R-:W-:Y:S05]  /*26f00*/  @!P0 BRA `(.L_x_573) ;  /* 0x0000000000288947 */ /* 0x000fea0003800000 */
[----:B------:R-:W-:Y:S02]  /*26f10*/  ULDC UR6, c[0x0][0x634] ;  /* 0x00018d0000067ab9 */ /* 0x000fe40000000800 */
[----:B------:R-:W-:-:S05]  /*26f20*/  IADD3 R3, P0, R11, UR6, RZ ;  /* 0x000000060b037c10 */ /* 0x000fca000ff1e0ff */
[----:B------:R-:W-:-:S04]  /*26f30*/  IMAD.X R7, RZ, RZ, R12, P0 ;  /* 0x000000ffff077224 */ /* 0x000fc800000e060c */
[----:B------:R-:W-:-:S04]  /*26f40*/  IMAD.WIDE.U32 R4, R7, UR4, RZ ;  /* 0x0000000407047c25 */ /* 0x000fc8000f8e00ff */
[----:B------:R-:W-:-:S04]  /*26f50*/  IMAD.WIDE.U32 R4, P0, R3, UR5, R4 ;  /* 0x0000000503047c25 */ /* 0x000fc8000f800004 */
[----:B------:R-:W-:-:S04]  /*26f60*/  IMAD.WIDE.U32 R2, R3, UR4, RZ ;  /* 0x0000000403027c25 */ /* 0x000fc8000f8e00ff */
[----:B------:R-:W-:Y:S01]  /*26f70*/  IMAD.MOV.U32 R2, RZ, RZ, R5 ;  /* 0x000000ffff027224 */ /* 0x000fe200078e0005 */
[----:B------:R-:W-:Y:S01]  /*26f80*/  IADD3 RZ, P1, R3, R4, RZ ;  /* 0x0000000403ff7210 */ /* 0x000fe20007f3e0ff */
[----:B------:R-:W-:-:S04]  /*26f90*/  IMAD.X R3, RZ, RZ, RZ, P0 ;  /* 0x000000ffff037224 */ /* 0x000fc800000e06ff */
[----:B------:R-:W-:-:S08]  /*26fa0*/  IMAD.WIDE.U32.X R2, R7, UR5, R2, P1 ;  /* 0x0000000507027c25 */ /* 0x000fd000088e0402 */
.L_x_573:
[--C-:B------:R-:W-:Y:S01]  /*26fb0*/  SHF.R.U64 R16, R2, UR7, R3.reuse ;  /* 0x0000000702107c19 */ /* 0x100fe20008001203 */
[----:B------:R-:W-:Y:S01]  /*26fc0*/  ULDC.64 UR4, c[0x0][0x620] ;  /* 0x0001880000047ab9 */ /* 0x000fe20000000a00 */
[----:B------:R-:W-:Y:S01]  /*26fd0*/  SHF.R.U32.HI R2, RZ, UR7, R3 ;  /* 0x00000007ff027c19 */ /* 0x000fe20008011603 */
[----:B------:R-:W-:Y:S01]  /*26fe0*/  IMAD.MOV.U32 R3, RZ, RZ, R12 ;  /* 0x000000ffff037224 */ /* 0x000fe200078e000c */
[----:B------:R-:W-:Y:S01]  /*26ff0*/  IADD3 R7, P0, RZ, -R16, RZ ;  /* 0x80000010ff077210 */ /* 0x000fe20007f1e0ff */
[----:B------:R-:W-:-:S04]  /*27000*/  ULDC.64 UR6, c[0x0][0x640] ;  /* 0x0001900000067ab9 */ /* 0x000fc80000000a00 */
[----:B------:R-:W-:Y:S01]  /*27010*/  IMAD.X R2, RZ, RZ, ~R2, P0 ;  /* 0x000000ffff027224 */ /* 0x000fe200000e0e02 */
[----:B------:R-:W-:-:S03]  /*27020*/  ISETP.NE.U32.AND P0, PT, RZ, UR6, PT ;  /* 0x00000006ff007c0c */ /* 0x000fc6000bf05070 */
[----:B------:R-:W-:Y:S01]  /*27030*/  IMAD R2, R2, UR4, RZ ;  /* 0x0000000402027c24 */ /* 0x000fe2000f8e02ff */
[----:B------:R-:W-:-:S03]  /*27040*/  ISETP.NE.AND.EX P0, PT, RZ, UR7, PT, P0 ;  /* 0x00000007ff007c0c */ /* 0x000fc6000bf05300 */
[----:B------:R-:W-:Y:S02]  /*27050*/  IMAD R5, R7, UR5, R2 ;  /* 0x0000000507057c24 */ /* 0x000fe4000f8e0202 */
[----:B------:R-:W-:-:S04]  /*27060*/  IMAD.MOV.U32 R2, RZ, RZ, R11 ;  /* 0x000000ffff027224 */ /* 0x000fc800078e000b */
[----:B------:R-:W-:Y:S01]  /*27070*/  IMAD.WIDE.U32 R2, R7, UR4, R2 ;  /* 0x0000000407027c25 */ /* 0x000fe2000f8e0002 */
[----:B------:R-:W-:-:S03]  /*27080*/  ULDC UR4, c[0x0][0x618] ;  /* 0x0001860000047ab9 */ /* 0x000fc60000000800 */
[----:B------:R-:W-:-:S05]  /*27090*/  IMAD.IADD R3, R3, 0x1, R5 ;  /* 0x0000000103037824 */ /* 0x000fca00078e0205 */
[--C-:B------:R-:W-:Y:S02]  /*270a0*/  SHF.R.U64 R6, R2, UR4, R3.reuse ;  /* 0x0000000402067c19 */ /* 0x100fe40008001203 */
[----:B------:R-:W-:Y:S01]  /*270b0*/  SHF.R.U32.HI R3, RZ, UR4, R3 ;  /* 0x00000004ff037c19 */ /* 0x000fe20008011603 */
[----:B------:R-:W-:-:S03]  /*270c0*/  ULDC UR4, c[0x0][0x608] ;  /* 0x0001820000047ab9 */ /* 0x000fc60000000800 */
[--C-:B------:R-:W-:Y:S02]  /*270d0*/  SHF.R.U64 R7, R6, UR4, R3.reuse ;  /* 0x0000000406077c19 */ /* 0x100fe40008001203 */
[----:B------:R-:W-:Y:S01]  /*270e0*/  SHF.R.U32.HI R2, RZ, UR4, R3 ;  /* 0x00000004ff027c19 */ /* 0x000fe20008011603 */
[----:B------:R-:W-:-:S03]  /*270f0*/  ULDC UR4, c[0x0][0x658] ;  /* 0x0001960000047ab9 */ /* 0x000fc60000000800 */
[--C-:B------:R-:W-:Y:S02]  /*27100*/  SHF.R.U64 R8, R7, UR4, R2.reuse ;  /* 0x0000000407087c19 */ /* 0x100fe40008001202 */
[----:B------:R-:W-:-:S03]  /*27110*/  SHF.R.U32.HI R9, RZ, UR4, R2 ;  /* 0x00000004ff097c19 */ /* 0x000fc60008011602 */
[----:B------:R-:W-:Y:S02]  /*27120*/  IMAD.MOV.U32 R2, RZ, RZ, R8 ;  /* 0x000000ffff027224 */ /* 0x000fe400078e0008 */
[----:B------:R-:W-:Y:S01]  /*27130*/  IMAD.MOV.U32 R3, RZ, RZ, R9 ;  /* 0x000000ffff037224 */ /* 0x000fe200078e0009 */
[----:B------:R-:W-:Y:S06]  /*27140*/  @!P0 BRA `(.L_x_574) ;  /* 0x0000000000288947 */ /* 0x000fec0003800000 */
        /* <DEDUP_REMOVED lines=10> */
.L_x_574:
[----:B------:R-:W-:Y:S01]  /*271f0*/  ULDC UR4, c[0x0][0x648] ;  /* 0x0001920000047ab9 */ /* 0x000fe20000000800 */
[----:B------:R-:W-:Y:S01]  /*27200*/  LOP3.LUT R7, R7, UR38, RZ, 0xc0, !PT ;  /* 0x0000002607077c12 */ /* 0x000fe2000f8ec0ff */
[----:B------:R-:W-:Y:S01]  /*27210*/  UISETP.NE.AND UP0, UPT, UR42, URZ, UPT ;  /* 0x0000003f2a00728c */ /* 0x000fe2000bf05270 */
[----:B------:R-:W-:Y:S01]  /*27220*/  SHF.R.U64 R2, R2, UR4, R3 ;  /* 0x0000000402027c19 */ /* 0x000fe20008001203 */
[----:B------:R-:W-:-:S04]  /*27230*/  ULDC UR4, c[0x0][0x638] ;  /* 0x00018e0000047ab9 */ /* 0x000fc80000000800 */
[----:B------:R-:W-:Y:S01]  /*27240*/  IMAD.MOV R3, RZ, RZ, -R2 ;  /* 0x000000ffff037224 */ /* 0x000fe200078e0a02 */
[----:B------:R-:W-:Y:S01]  /*27250*/  PLOP3.LUT P0, PT, PT, PT, UP0, 0x40, 0x0 ;  /* 0x000000000000781c */ /* 0x000fe20003f0e808 */
[----:B------:R-:W-:Y:S01]  /*27260*/  IMAD R7, R2, UR39, R7 ;  /* 0x0000002702077c24 */ /* 0x000fe2000f8e0207 */
[----:B------:R-:W-:Y:S01]  /*27270*/  PLOP3.LUT P1, PT, PT, PT, UP0, 0x40, 0x0 ;  /* 0x000000000000781c */ /* 0x000fe20003f2e808 */
[----:B------:R-:W-:Y:S01]  /*27280*/  IMAD R8, R3, UR4, R8 ;  /* 0x0000000403087c24 */ /* 0x000fe2000f8e0208 */
[----:B------:R-:W-:Y:S01]  /*27290*/  ULDC UR4, c[0x0][0x610] ;  /* 0x0001840000047ab9 */ /* 0x000fe20000000800 */
[----:B------:R-:W-:Y:S01]  /*272a0*/  LOP3.LUT R3, R6, UR40, RZ, 0xc0, !PT ;  /* 0x0000002806037c12 */ /* 0x000fe2000f8ec0ff */
[----:B------:R-:W-:Y:S01]  /*272b0*/  IMAD R0, R7, UR4, R0 ;  /* 0x0000000407007c24 */ /* 0x000fe2000f8e0200 */
[----:B------:R-:W-:-:S03]  /*272c0*/  ULDC UR4, c[0x0][0x600] ;  /* 0x0001800000047ab9 */ /* 0x000fc60000000800 */
[----:B------:R-:W-:-:S05]  /*272d0*/  IMAD R3, R8, UR4, R3 ;  /* 0x0000000408037c24 */ /* 0x000fca000f8e0203 */
[----:B------:R-:W-:Y:S02]  /*272e0*/  SEL R4, R3, R0, P0 ;  /* 0x0000000003047207 */ /* 0x000fe40000000000 */
[----:B------:R-:W-:Y:S01]  /*272f0*/  SEL R2, R0, R3, P1 ;  /* 0x0000000300027207 */ /* 0x000fe20000800000 */
[----:B------:R-:W-:Y:S02]  /*27300*/  IMAD.MOV.U32 R0, RZ, RZ, 0x1 ;  /* 0x00000001ff007424 */ /* 0x000fe400078e00ff */
[----:B------:R0:W-:Y:S04]  /*27310*/  STL [R1], R4 ;  /* 0x0000000401007387 */ /* 0x0001e80000100800 */
[----:B------:R0:W-:Y:S02]  /*27320*/  STL [R1+0x4], R2 ;  /* 0x0000040201007387 */ /* 0x0001e40000100800 */
.L_x_572:
[----:B------:R-:W-:Y:S05]  /*27330*/  BSYNC B0 ;  /* 0x0000000000007941 */ /* 0x000fea0003800000 */
.L_x_571:
[----:B------:R-:W-:-:S13]  /*27340*/  LOP3.LUT P0, RZ, R0, 0xff, RZ, 0xc0, !PT ;  /* 0x000000ff00ff7812 */ /* 0x000fda000780c0ff */
[----:B------:R-:W-:Y:S05]  /*27350*/  @P0 BRA `(.L_x_575) ;  /* 0xfffffff0002c0947 */ /* 0x000fea000383ffff */
[----:B------:R-:W-:Y:S05]  /*27360*/  BSYNC B7 ;  /* 0x0000000000077941 */ /* 0x000fea0003800000 */
.L_x_561:
[----:B------:R-:W-:-:S03]  /*27370*/  UMOV UR4, 0xffffffff ;  /* 0xffffffff00047882 */ /* 0x000fc60000000000 */
[----:B------:R-:W-:Y:S05]  /*27380*/  BRA.DIV UR4, `(.L_x_576) ;  /* 0x00000006042c7947 */ /* 0x000fea000b800000 */
[----:B------:R-:W-:-:S13]  /*27390*/  ELECT P6, URZ, PT ;  /* 0x00000000003f782f */ /* 0x000fda00038c0000 */
.L_x_591:
[----:B------:R-:W-:Y:S04]  /*273a0*/  BSSY B0, `(.L_x_577) ;  /* 0x0000025000007945 */ /* 0x000fe80003800000 */
[----:B------:R-:W-:Y:S05]  /*273b0*/  @!P6 BRA `(.L_x_578) ;  /* 0x00000000008ce947 */ /* 0x000fea0003800000 */
[----:B------:R-:W-:-:S04]  /*273c0*/  ULOP3.LUT UR4, UR43, 0x2, URZ, 0xfc, !UPT ;  /* 0x000000022b047892 */ /* 0x000fc8000f8efc3f */
[----:B------:R-:W-:-:S06]  /*273d0*/  UISETP.NE.AND UP0, UPT, UR4, 0x3, UPT ;  /* 0x000000030400788c */ /* 0x000fcc000bf05270 */
[----:B------:R-:W-:-:S13]  /*273e0*/  PLOP3.LUT P0, PT, PT, PT, UP0, 0x80, 0x0 ;  /* 0x000000000000781c */ /* 0x000fda0003f0f008 */
[----:B------:R-:W-:Y:S05]  /*273f0*/  @!P0 BRA `(.L_x_579) ;  /* 0x0000000000048947 */ /* 0x000fea0003800000 */
[----:B------:R-:W-:Y:S01]  /*27400*/  BPT.TRAP 0x1 ;  /* 0x000000040000795c */ /* 0x000fe20000300000 */
.L_x_579:
[----:B01----:R-:W2:Y:S01]  /*27410*/  LDL R4, [R1+0x8] ;  /* 0x0000080001047983 */ /* 0x003ea20000100800 */
[----:B------:R-:W-:Y:S02]  /*27420*/  MOV R0, 0x400 ;  /* 0x0000040000007802 */ /* 0x000fe40000000f00 */
[----:B------:R-:W-:Y:S01]  /*27430*/  SHF.L.U32 R2, R18, 0x1f, RZ ;  /* 0x0000001f12027819 */ /* 0x000fe200000006ff */
[----:B------:R-:W0:Y:S02]  /*27440*/  S2R R3, SR_CgaCtaId ;  /* 0x0000000000037919 */ /* 0x000e240000008800 */
[----:B0-----:R-:W-:-:S05]  /*27450*/  LEA R0, R3, R0, 0x18 ;  /* 0x0000000003007211 */ /* 0x001fca00078ec0ff */
[----:B------:R-:W-:-:S04]  /*27460*/  VIADD R0, R0, 0x18 ;  /* 0x0000001800007836 */ /* 0x000fc80000000000 */
[----:B--2---:R-:W-:-:S04]  /*27470*/  IMAD R3, R4, 0x8, R0 ;  /* 0x0000000804037824 */ /* 0x004fc800078e0200 */
[----:B------:R-:W0:Y:S02]  /*27480*/  SYNCS.PHASECHK.TRANS64.TRYWAIT P0, [R3+URZ], R2 ;  /* 0x00000002030075a7 */ /* 0x000e24000800017f */
[----:B0-----:R-:W-:Y:S05]  /*27490*/  @!P0 BRA `(.L_x_580) ;  /* 0x0000000400088947 */ /* 0x001fea0003800000 */
.L_x_592:
[----:B------:R-:W0:Y:S02]  /*274a0*/  LDL.LU R4, [R1+0x8] ;  /* 0x0000080001047983 */ /* 0x000e240000300800 */
[----:B0-----:R-:W-:-:S05]  /*274b0*/  VIADD R2, R4, 0x1 ;  /* 0x0000000104027836 */ /* 0x001fca0000000000 */
[----:B------:R-:W-:-:S04]  /*274c0*/  ISETP.NE.AND P0, PT, R2, 0x3, PT ;  /* 0x000000030200780c */ /* 0x000fc80003f05270 */
[----:B------:R-:W-:Y:S02]  /*274d0*/  SEL R3, RZ, 0x1, P0 ;  /* 0x00000001ff037807 */ /* 0x000fe40000000000 */
[----:B------:R-:W-:Y:S02]  /*274e0*/  SEL R5, R2, RZ, P0 ;  /* 0x000000ff02057207 */ /* 0x000fe40000000000 */
[----:B------:R-:W-:-:S03]  /*274f0*/  LOP3.LUT R7, R18, R3, RZ, 0x3c, !PT ;  /* 0x0000000312077212 */ /* 0x000fc600078e3cff */
[----:B------:R-:W-:Y:S01]  /*27500*/  IMAD R3, R5, 0x8, R0 ;  /* 0x0000000805037824 */ /* 0x000fe200078e0200 */
[----:B------:R-:W-:-:S04]  /*27510*/  SHF.L.U32 R2, R7, 0x1f, RZ ;  /* 0x0000001f07027819 */ /* 0x000fc800000006ff */
[----:B------:R-:W0:Y:S02]  /*27520*/  SYNCS.PHASECHK.TRANS64.TRYWAIT P0, [R3+URZ], R2 ;  /* 0x00000002030075a7 */ /* 0x000e24000800017f */
[----:B0-----:R-:W-:Y:S05]  /*27530*/  @!P0 BRA `(.L_x_581) ;  /* 0x0000000000f48947 */ /* 0x001fea0003800000 */
.L_x_593:
[----:B0-----:R-:W-:-:S05]  /*27540*/  VIADD R2, R5, 0x1 ;  /* 0x0000000105027836 */ /* 0x001fca0000000000 */
[----:B------:R-:W-:-:S04]  /*27550*/  ISETP.NE.AND P0, PT, R2, 0x3, PT ;  /* 0x000000030200780c */ /* 0x000fc80003f05270 */
[----:B------:R-:W-:Y:S02]  /*27560*/  SEL R4, RZ, 0x1, P0 ;  /* 0x00000001ff047807 */ /* 0x000fe40000000000 */
[----:B------:R-:W-:Y:S02]  /*27570*/  SEL R3, R2, RZ, P0 ;  /* 0x000000ff02037207 */ /* 0x000fe40000000000 */
[----:B------:R-:W-:-:S03]  /*27580*/  LOP3.LUT R4, R7, R4, RZ, 0x3c, !PT ;  /* 0x0000000407047212 */ /* 0x000fc600078e3cff */
[----:B------:R-:W-:Y:S01]  /*27590*/  IMAD R3, R3, 0x8, R0 ;  /* 0x0000000803037824 */ /* 0x000fe200078e0200 */
[----:B------:R-:W-:-:S07]  /*275a0*/  SHF.L.U32 R0, R4, 0x1f, RZ ;  /* 0x0000001f04007819 */ /* 0x000fce00000006ff */
.L_x_582:
[----:B0-----:R0:W1:Y:S02]  /*275b0*/  SYNCS.PHASECHK.TRANS64.TRYWAIT P0, [R3+URZ], R0 ;  /* 0x00000000030075a7 */ /* 0x001064000800017f */
[----:B-1----:R-:W-:Y:S05]  /*275c0*/  @!P0 NANOSLEEP.SYNCS 0x989680 ;  /* 0x009896800000895d */ /* 0x002fea0003900000 */
[----:B------:R-:W1:Y:S02]  /*275d0*/  @!P0 SYNCS.PHASECHK.TRANS64 P0, [R3+URZ], R0 ;  /* 0x00000000030085a7 */ /* 0x000e64000800007f */
[----:B-1----:R-:W-:Y:S05]  /*275e0*/  @!P0 BRA `(.L_x_582) ;  /* 0xfffffffc00f08947 */ /* 0x002fea000383ffff */
.L_x_578:
[----:B------:R-:W-:Y:S05]  /*275f0*/  BSYNC B0 ;  /* 0x0000000000007941 */ /* 0x000fea0003800000 */
.L_x_577:
[----:B------:R-:W-:Y:S05]  /*27600*/  EXIT ;  /* 0x000000000000794d */ /* 0x000fea0003800000 */
.L_x_16:
[----:B------:R-:W-:Y:S02]  /*27610*/  IMAD.MOV.U32 R12, RZ, RZ, RZ ;  /* 0x000000ffff0c7224 */ /* 0x000fe400078e00ff */
[----:B------:R-:W-:Y:S02]  /*27620*/  IMAD.MOV.U32 R11, RZ, RZ, 0x1f ;  /* 0x0000001fff0b7424 */ /* 0x000fe400078e00ff */
[----:B------:R-:W-:-:S07]  /*27630*/  IMAD.MOV.U32 R15, RZ, RZ, -0x1 ;  /* 0xffffffffff0f7424 */ /* 0x000fce00078e00ff */
[----:B--2--5:R-:W-:Y:S05]  /*27640*/  WARPSYNC.COLLECTIVE R15, `(.L_x_583) ;  /* 0x000000000f087348 */ /* 0x024fea0003c00000 */
[----:B------:R0:W1:Y:S02]  /*27650*/  SHFL.IDX P6, R14, R13, R12, R11 ;  /* 0x0000000c0d0e7389 */ /* 0x00006400000c000b */
[----:B012--5:R-:W-:Y:S01]  /*27660*/  ENDCOLLECTIVE ;  /* 0x000000000000791b */ /* 0x027fe20003800000 */
.L_x_583:
[----:B------:R-:W-:Y:S05]  /*27670*/  BRA `(.L_x_584) ;  /* 0xfffffd9c00a87947 */ /* 0x000fea000383ffff */
.L_x_20:
[----:B-1----:R1:W3:Y:S02]  /*27680*/  SYNCS.PHASECHK.TRANS64.TRYWAIT P1, [R3+URZ], R0 ;  /* 0x00000000030075a7 */ /* 0x0022e4000802017f */
[----:B---3--:R-:W-:Y:S05]  /*27690*/  @!P1 NANOSLEEP.SYNCS 0x989680 ;  /* 0x009896800000995d */ /* 0x008fea0003900000 */
[----:B------:R-:W3:Y:S02]  /*276a0*/  @!P1 SYNCS.PHASECHK.TRANS64 P1, [R3+URZ], R0 ;  /* 0x00000000030095a7 */ /* 0x000ee4000802007f */
[----:B---3--:R-:W-:Y:S05]  /*276b0*/  @!P1 BRA `(.L_x_20) ;  /* 0xfffffffc00f09947 */ /* 0x008fea000383ffff */
[----:B------:R-:W-:Y:S05]  /*276c0*/  BRA `(.L_x_19) ;  /* 0xfffffd9c00d47947 */ /* 0x000fea000383ffff */
.L_x_25:
[----:B0-----:R0:W1:Y:S02]  /*276d0*/  SYNCS.PHASECHK.TRANS64.TRYWAIT P1, [R3+URZ], R0 ;  /* 0x00000000030075a7 */ /* 0x001064000802017f */
[----:B-1----:R-:W-:Y:S05]  /*276e0*/  @!P1 NANOSLEEP.SYNCS 0x989680 ;  /* 0x009896800000995d */ /* 0x002fea0003900000 */
[----:B------:R-:W1:Y:S02]  /*276f0*/  @!P1 SYNCS.PHASECHK.TRANS64 P1, [R3+URZ], R0 ;  /* 0x00000000030095a7 */ /* 0x000e64000802007f */
[----:B-1----:R-:W-:Y:S05]  /*27700*/  @!P1 BRA `(.L_x_25) ;  /* 0xfffffffc00f09947 */ /* 0x002fea000383ffff */
[----:B------:R-:W-:Y:S05]  /*27710*/  BRA `(.L_x_24) ;  /* 0xfffffdf400bc7947 */ /* 0x000fea000383ffff */
.L_x_33:
[----:B0-----:R0:W1:Y:S02]  /*27720*/  SYNCS.PHASECHK.TRANS64.TRYWAIT P1, [R11+URZ], R10 ;  /* 0x0000000a0b0075a7 */ /* 0x001064000802017f */
[----:B-1----:R-:W-:Y:S05]  /*27730*/  @!P1 NANOSLEEP.SYNCS 0x989680 ;  /* 0x009896800000995d */ /* 0x002fea0003900000 */
[----:B------:R-:W1:Y:S02]  /*27740*/  @!P1 SYNCS.PHASECHK.TRANS64 P1, [R11+URZ], R10 ;  /* 0x0000000a0b0095a7 */ /* 0x000e64000802007f */
[----:B-1----:R-:W-:Y:S05]  /*27750*/  @!P1 BRA `(.L_x_33) ;  /* 0xfffffffc00f09947 */ /* 0x002fea000383ffff */
[----:B------:R-:W-:Y:S05]  /*27760*/  BRA `(.L_x_32) ;  /* 0xfffffe4000ac7947 */ /* 0x000fea000383ffff */
.L_x_562:
[----:B------:R-:W-:Y:S01]  /*27770*/  BSSY B0, `(.L_x_585) ;  /* 0x0000006000007945 */ /* 0x000fe20003800000 */
[----:B------:R-:W-:-:S07]  /*27780*/  IMAD.MOV.U32 R15, RZ, RZ, -0x1 ;  /* 0xffffffffff0f7424 */ /* 0x000fce00078e00ff */
[----:B------:R-:W-:Y:S05]  /*27790*/  WARPSYNC.COLLECTIVE R15, `(.L_x_586) ;  /* 0x000000000f0c7348 */ /* 0x000fea0003c00000 */
[----:B------:R-:W-:Y:S02]  /*277a0*/  ELECT P6, UR62, PT ;  /* 0x00000000003e782f */ /* 0x000fe400038c0000 */
[----:B------:R-:W-:Y:S01]  /*277b0*/  MOV R14, UR62 ;  /* 0x0000003e000e7c02 */ /* 0x000fe20008000f00 */
[----:B------:R-:W-:Y:S10]  /*277c0*/  ENDCOLLECTIVE ;  /* 0x000000000000791b */ /* 0x000ff40003800000 */
.L_x_586:
[----:B------:R-:W-:Y:S05]  /*277d0*/  BSYNC B0 ;  /* 0x0000000000007941 */ /* 0x000fea0003800000 */
.L_x_585:
[----:B------:R-:W-:Y:S05]  /*277e0*/  BRA `(.L_x_587) ;  /* 0xffffffec00147947 */ /* 0x000fea000383ffff */
.L_x_567:
[----:B0-----:R0:W2:Y:S02]  /*277f0*/  SYNCS.PHASECHK.TRANS64.TRYWAIT P0, [R8+URZ+0x18], R5 ;  /* 0x00001805080075a7 */ /* 0x0010a4000800017f */
[----:B--2---:R-:W-:Y:S05]  /*27800*/  @!P0 NANOSLEEP.SYNCS 0x989680 ;  /* 0x009896800000895d */ /* 0x004fea0003900000 */
[----:B------:R-:W2:Y:S02]  /*27810*/  @!P0 SYNCS.PHASECHK.TRANS64 P0, [R8+URZ+0x18], R5 ;  /* 0x00001805080085a7 */ /* 0x000ea4000800007f */
[----:B--2---:R-:W-:Y:S05]  /*27820*/  @!P0 BRA `(.L_x_567) ;  /* 0xfffffffc00f08947 */ /* 0x004fea000383ffff */
[----:B------:R-:W-:Y:S05]  /*27830*/  BRA `(.L_x_588) ;  /* 0xffffffec00f87947 */ /* 0x000fea000383ffff */
.L_x_576:
[----:B------:R-:W-:Y:S01]  /*27840*/  BSSY B0, `(.L_x_589) ;  /* 0x0000006000007945 */ /* 0x000fe20003800000 */
[----:B------:R-:W-:-:S07]  /*27850*/  IMAD.MOV.U32 R15, RZ, RZ, -0x1 ;  /* 0xffffffffff0f7424 */ /* 0x000fce00078e00ff */
[----:B01----:R-:W-:Y:S05]  /*27860*/  WARPSYNC.COLLECTIVE R15, `(.L_x_590) ;  /* 0x000000000f0c7348 */ /* 0x003fea0003c00000 */
[----:B------:R-:W-:Y:S02]  /*27870*/  ELECT P6, UR62, PT ;  /* 0x00000000003e782f */ /* 0x000fe400038c0000 */
[----:B------:R-:W-:Y:S01]  /*27880*/  MOV R14, UR62 ;  /* 0x0000003e000e7c02 */ /* 0x000fe20008000f00 */
[----:B01----:R-:W-:Y:S10]  /*27890*/  ENDCOLLECTIVE ;  /* 0x000000000000791b */ /* 0x003ff40003800000 */
.L_x_590:
[----:B------:R-:W-:Y:S05]  /*278a0*/  BSYNC B0 ;  /* 0x0000000000007941 */ /* 0x000fea0003800000 */
.L_x_589:
[----:B------:R-:W-:Y:S05]  /*278b0*/  BRA `(.L_x_591) ;  /* 0xfffffff800b87947 */ /* 0x000fea000383ffff */
.L_x_580:
[----:B0-----:R0:W1:Y:S02]  /*278c0*/  SYNCS.PHASECHK.TRANS64.TRYWAIT P0, [R3+URZ], R2 ;  /* 0x00000002030075a7 */ /* 0x001064000800017f */
[----:B-1----:R-:W-:Y:S05]  /*278d0*/  @!P0 NANOSLEEP.SYNCS 0x989680 ;  /* 0x009896800000895d */ /* 0x002fea0003900000 */
[----:B------:R-:W1:Y:S02]  /*278e0*/  @!P0 SYNCS.PHASECHK.TRANS64 P0, [R3+URZ], R2 ;  /* 0x00000002030085a7 */ /* 0x000e64000800007f */
[----:B-1----:R-:W-:Y:S05]  /*278f0*/  @!P0 BRA `(.L_x_580) ;  /* 0xfffffffc00f08947 */ /* 0x002fea000383ffff */
[----:B------:R-:W-:Y:S05]  /*27900*/  BRA `(.L_x_592) ;  /* 0xfffffff800e47947 */ /* 0x000fea000383ffff */
.L_x_581:
[----:B0-----:R0:W1:Y:S02]  /*27910*/  SYNCS.PHASECHK.TRANS64.TRYWAIT P0, [R3+URZ], R2 ;  /* 0x00000002030075a7 */ /* 0x001064000800017f */
[----:B-1----:R-:W-:Y:S05]  /*27920*/  @!P0 NANOSLEEP.SYNCS 0x989680 ;  /* 0x009896800000895d */ /* 0x002fea0003900000 */
[----:B------:R-:W1:Y:S02]  /*27930*/  @!P0 SYNCS.PHASECHK.TRANS64 P0, [R3+URZ], R2 ;  /* 0x00000002030085a7 */ /* 0x000e64000800007f */
[----:B-1----:R-:W-:Y:S05]  /*27940*/  @!P0 BRA `(.L_x_581) ;  /* 0xfffffffc00f08947 */ /* 0x002fea000383ffff */
[----:B------:R-:W-:Y:S05]  /*27950*/  BRA `(.L_x_593) ;  /* 0xfffffff800f87947 */ /* 0x000fea000383ffff */
.L_x_594:
[----:B------:R-:W-:-:S00]  /*27960*/  BRA `(.L_x_594) ;  /* 0xfffffffc00fc7947 */ /* 0x000fc0000383ffff */
[----:B------:R-:W-:-:S00]  /*27970*/  NOP ;  /* 0x0000000000007918 */ /* 0x000fc00000000000 */
        /* <DEDUP_REMOVED lines=8> */
.L_x_595:


//--------------------- .nv.global.init           --------------------------
	.section	.nv.global.init,"aw",@progbits
.nv.global.init:
	.type		$str$24,@object
	.size		$str$24,($str$25 - $str$24)
$str$24:
        /*0000*/ 	.byte	0x28, 0x61, 0x64, 0x64, 0x72, 0x65, 0x73, 0x73, 0x20, 0x26, 0x20, 0x6d, 0x61, 0x73, 0x6b, 0x29
        /*0010*/ 	.byte	0x20, 0x3d, 0x3d, 0x20, 0x30, 0x00
	.type		$str$25,@object
	.size		$str$25,(__unnamed_2 - $str$25)
$str$25:
        /*0016*/ 	.byte	0x2f, 0x74, 0x6d, 0x70, 0x2f, 0x63, 0x75, 0x74, 0x6c, 0x61, 0x73, 0x73, 0x5f, 0x73, 0x77, 0x65
        /*0026*/ 	.byte	0x65, 0x70, 0x5f, 0x73, 0x72, 0x63, 0x2f, 0x69, 0x6e, 0x63, 0x6c, 0x75, 0x64, 0x65, 0x2f, 0x63
        /*0036*/ 	.byte	0x75, 0x74, 0x65, 0x2f, 0x70, 0x6f, 0x69, 0x6e, 0x74, 0x65, 0x72, 0x5f, 0x66, 0x6c, 0x61, 0x67
        /*0046*/ 	.byte	0x67, 0x65, 0x64, 0x2e, 0x68, 0x70, 0x70, 0x00
	.type		__unnamed_2,@object
	.size		__unnamed_2,(__unnamed_1 - __unnamed_2)
__unnamed_2:
        /* <DEDUP_REMOVED lines=30> */
	.type		__unnamed_1,@object
	.size		__unnamed_1,(.L_0 - __unnamed_1)
__unnamed_1:
        /* <DEDUP_REMOVED lines=29> */
        /*03f2*/ 	.byte	0x3e, 0x3e, 0x3e, 0x3e, 0x20, 0x26, 0x5d, 0x00
.L_0:


//--------------------- .nv.shared._ZN7cutlass13device_kernelINS_4gemm6kernel13GemmUniversalIN4cute5tupleIJiiiiEEENS1_10collective13CollectiveMmaINS1_39MainloopSm90TmaGmmaRmemAWarpSpecializedILi3ENS5_IJNS4_1CILi1EEESB_SB_EEENS1_35KernelTmaWarpSpecializedCooperativeEEENS5_IJNSA_ILi256EEESF_NSA_ILi128EEEEEENS_12float_e4m3_tENS5_IJSB_llEEENS_12float_e5m2_tENS5_IJlSB_lEEENS4_8TiledMMAINS4_8MMA_AtomIJNS4_4SM904GMMA31MMA_64x256x32_F32E4M3E5M2_RS_TNILNSP_7ScaleInE1ELSR_1EEEEEENS4_6LayoutINS5_IJNSA_ILi2EEESB_SB_EEENS5_IJSB_NSA_ILi0EEESX_EEEEENS5_IJNS4_10UnderscoreES10_S10_EEEEENS4_13SM90_TMA_LOADENS4_14ComposedLayoutINS4_7SwizzleILi3ELi4ELi3EEENS4_18smem_ptr_flag_bitsILi8EEENSU_INS5_IJSG_NSA_ILi8EEEEEENS5_IJSB_SG_EEEEEEENS4_9Copy_AtomIJNS4_39AutoVectorizingCopyWithAssumedAlignmentILi128EEESI_EEENS4_8identityES13_NS14_IS16_S18_NSU_INS5_IJS19_SG_EEENS5_IJSG_SB_EEEEEEEvS1I_EENS_8epilogue10collective6detail29Sm90TmaWarpSpecializedAdapterINS1P_15DefaultEpilogueISI_SL_SL_NS1O_6thread17LinearCombinationISI_Li1EffLNS1T_9ScaleType4KindE0ELNS_15FloatRoundStyleE2ESI_EENS1_15EpilogueDefaultEEEEEvvEEEEvNT_6ParamsE --------------------------
	.section	.nv.shared._ZN7cutlass13device_kernelINS_4gemm6kernel13GemmUniversalIN4cute5tupleIJiiiiEEENS1_10collective13CollectiveMmaINS1_39MainloopSm90TmaGmmaRmemAWarpSpecializedILi3ENS5_IJNS4_1CILi1EEESB_SB_EEENS1_35KernelTmaWarpSpecializedCooperativeEEENS5_IJNSA_ILi256EEESF_NSA_ILi128EEEEEENS_12float_e4m3_tENS5_IJSB_llEEENS_12float_e5m2_tENS5_IJlSB_lEEENS4_8TiledMMAINS4_8MMA_AtomIJNS4_4SM904GMMA31MMA_64x256x32_F32E4M3E5M2_RS_TNILNSP_7ScaleInE1ELSR_1EEEEEENS4_6LayoutINS5_IJNSA_ILi2EEESB_SB_EEENS5_IJSB_NSA_ILi0EEESX_EEEEENS5_IJNS4_10UnderscoreES10_S10_EEEEENS4_13SM90_TMA_LOADENS4_14ComposedLayoutINS4_7SwizzleILi3ELi4ELi3EEENS4_18smem_ptr_flag_bitsILi8EEENSU_INS5_IJSG_NSA_ILi8EEEEEENS5_IJSB_SG_EEEEEEENS4_9Copy_AtomIJNS4_39AutoVectorizingCopyWithAssumedAlignmentILi128EEESI_EEENS4_8identityES13_NS14_IS16_S18_NSU_INS5_IJS19_SG_EEENS5_IJSG_SB_EEEEEEEvS1I_EENS_8epilogue10collective6detail29Sm90TmaWarpSpecializedAdapterINS1P_15DefaultEpilogueISI_SL_SL_NS1O_6thread17LinearCombinationISI_Li1EffLNS1T_9ScaleType4KindE0ELNS_15FloatRoundStyleE2ESI_EENS1_15EpilogueDefaultEEEEEvvEEEEvNT_6ParamsE,"aw",@nobits
	.sectionflags	@""
	.align	16
	.zero		1024


//--------------------- .nv.shared.reserved.0     --------------------------
	.section	.nv.shared.reserved.0,"aw",@nobits
	.weak		__nv_reservedSMEM_offset_0_alias
	.size		__nv_reservedSMEM_offset_0_alias, 0, 0
	.other		__nv_reservedSMEM_offset_0_alias,@"STO_CUDA_RESERVED_SHARED STV_DEFAULT"
__nv_reservedSMEM_offset_0_alias:
	.zero		0


//--------------------- .nv.global                --------------------------
	.section	.nv.global,"aw",@nobits
.nv.global:
	.type		_ZN40_INTERNAL_b20f06e6_4_k_cu_76077f78_178884cute1_E,@object
	.size		_ZN40_INTERNAL_b20f06e6_4_k_cu_76077f78_178884cute1_E,(_ZN40_INTERNAL_b20f06e6_4_k_cu_76077f78_178884cuda3std3__45__cpo6cbeginE - _ZN40_INTERNAL_b20f06e6_4_k_cu_76077f78_178884cute1_E)
_ZN40_INTERNAL_b20f06e6_4_k_cu_76077f78_178884cute1_E:
	.zero		1
	.type		_ZN40_INTERNAL_b20f06e6_4_k_cu_76077f78_178884cuda3std3__45__cpo6cbeginE,@object
	.size		_ZN40_INTERNAL_b20f06e6_4_k_cu_76077f78_178884cuda3std3__45__cpo6cbeginE,(_ZN40_INTERNAL_b20f06e6_4_k_cu_76077f78_178884cuda3std3__48in_placeE - _ZN40_INTERNAL_b20f06e6_4_k_cu_76077f78_178884cuda3std3__45__cpo6cbeginE)
_ZN40_INTERNAL_b20f06e6_4_k_cu_76077f78_178884cuda3std3__45__cpo6cbeginE:
	.zero		1
	.type		_ZN40_INTERNAL_b20f06e6_4_k_cu_76077f78_178884cuda3std3__48in_placeE,@object
	.size		_ZN40_INTERNAL_b20f06e6_4_k_cu_76077f78_178884cuda3std3__48in_placeE,(_ZN40_INTERNAL_b20f06e6_4_k_cu_76077f78_178884cuda3std6ranges3__45__cpo9iter_moveE - _ZN40_INTERNAL_b20f06e6_4_k_cu_76077f78_178884cuda3std3__48in_placeE)
_ZN40_INTERNAL_b20f06e6_4_k_cu_76077f78_178884cuda3std3__48in_placeE:
	.zero		1
	.type		_ZN40_INTERNAL_b20f06e6_4_k_cu_76077f78_178884cuda3std6ranges3__45__cpo9iter_moveE,@object
	.size		_ZN40_INTERNAL_b20f06e6_4_k_cu_76077f78_178884cuda3std6ranges3__45__cpo9iter_moveE,(_ZN40_INTERNAL_b20f06e6_4_k_cu_76077f78_178884cuda3std3__45__cpo5beginE - _ZN40_INTERNAL_b20f06e6_4_k_cu_76077f78_178884cuda3std6ranges3__45__cpo9iter_moveE)
_ZN40_INTERNAL_b20f06e6_4_k_cu_76077f78_178884cuda3std6ranges3__45__cpo9iter_moveE:
	.zero		1
	.type		_ZN40_INTERNAL_b20f06e6_4_k_cu_76077f78_178884cuda3std3__45__cpo5beginE,@object
	.size		_ZN40_INTERNAL_b20f06e6_4_k_cu_76077f78_178884cuda3std3__45__cpo5beginE,(_ZN40_INTERNAL_b20f06e6_4_k_cu_76077f78_178884cuda3std3__442_GLOBAL__N__b20f06e6_4_k_cu_76077f78_178886ignoreE - _ZN40_INTERNAL_b20f06e6_4_k_cu_76077f78_178884cuda3std3__45__cpo5beginE)
_ZN40_INTERNAL_b20f06e6_4_k_cu_76077f78_178884cuda3std3__45__cpo5beginE:
	.zero		1
	.type		_ZN40_INTERNAL_b20f06e6_4_k_cu_76077f78_178884cuda3std3__442_GLOBAL__N__b20f06e6_4_k_cu_76077f78_178886ignoreE,@object
	.size		_ZN40_INTERNAL_b20f06e6_4_k_cu_76077f78_178884cuda3std3__442_GLOBAL__N__b20f06e6_4_k_cu_76077f78_178886ignoreE,(_ZN40_INTERNAL_b20f06e6_4_k_cu_76077f78_178884cute7productE - _ZN40_INTERNAL_b20f06e6_4_k_cu_76077f78_178884cuda3std3__442_GLOBAL__N__b20f06e6_4_k_cu_76077f78_178886ignoreE)
_ZN40_INTERNAL_b20f06e6_4_k_cu_76077f78_178884cuda3std3__442_GLOBAL__N__b20f06e6_4_k_cu_76077f78_178886ignoreE:
	.zero		1
	.type		_ZN40_INTERNAL_b20f06e6_4_k_cu_76077f78_178884cute7productE,@object
	.size		_ZN40_INTERNAL_b20f06e6_4_k_cu_76077f78_178884cute7productE,(_ZN40_INTERNAL_b20f06e6_4_k_cu_76077f78_178884cuda3std3__45__cpo3endE - _ZN40_INTERNAL_b20f06e6_4_k_cu_76077f78_178884cute7productE)
_ZN40_INTERNAL_b20f06e6_4_k_cu_76077f78_178884cute7productE:
	.zero		1
	.type		_ZN40_INTERNAL_b20f06e6_4_k_cu_76077f78_178884cuda3std3__45__cpo3endE,@object
	.size		_ZN40_INTERNAL_b20f06e6_4_k_cu_76077f78_178884cuda3std3__45__cpo3endE,(_ZN40_INTERNAL_b20f06e6_4_k_cu_76077f78_178884cuda3std3__419piecewise_constructE - _ZN40_INTERNAL_b20f06e6_4_k_cu_76077f78_178884cuda3std3__45__cpo3endE)
_ZN40_INTERNAL_b20f06e6_4_k_cu_76077f78_178884cuda3std3__45__cpo3endE:
	.zero		1
	.type		_ZN40_INTERNAL_b20f06e6_4_k_cu_76077f78_178884cuda3std3__419piecewise_constructE,@object
	.size		_ZN40_INTERNAL_b20f06e6_4_k_cu_76077f78_178884cuda3std3__419piecewise_constructE,(_ZN40_INTERNAL_b20f06e6_4_k_cu_76077f78_178884cuda3std3__45__cpo4cendE - _ZN40_INTERNAL_b20f06e6_4_k_cu_76077f78_178884cuda3std3__419piecewise_constructE)
_ZN40_INTERNAL_b20f06e6_4_k_cu_76077f78_178884cuda3std3__419piecewise_constructE:
	.zero		1
	.type		_ZN40_INTERNAL_b20f06e6_4_k_cu_76077f78_178884cuda3std3__45__cpo4cendE,@object
	.size		_ZN40_INTERNAL_b20f06e6_4_k_cu_76077f78_178884cuda3std3__45__cpo4cendE,(_ZN40_INTERNAL_b20f06e6_4_k_cu_76077f78_178884cuda3std6ranges3__45__cpo4swapE - _ZN40_INTERNAL_b20f06e6_4_k_cu_76077f78_178884cuda3std3__45__cpo4cendE)
_ZN40_INTERNAL_b20f06e6_4_k_cu_76077f78_178884cuda3std3__45__cpo4cendE:
	.zero		1
	.type		_ZN40_INTERNAL_b20f06e6_4_k_cu_76077f78_178884cuda3std6ranges3__45__cpo4swapE,@object
	.size		_ZN40_INTERNAL_b20f06e6_4_k_cu_76077f78_178884cuda3std6ranges3__45__cpo4swapE,(.L_9 - _ZN40_INTERNAL_b20f06e6_4_k_cu_76077f78_178884cuda3std6ranges3__45__cpo4swapE)
_ZN40_INTERNAL_b20f06e6_4_k_cu_76077f78_178884cuda3std6ranges3__45__cpo4swapE:
	.zero		1
.L_9:


//--------------------- .nv.constant0._ZN7cutlass13device_kernelINS_4gemm6kernel13GemmUniversalIN4cute5tupleIJiiiiEEENS1_10collective13CollectiveMmaINS1_39MainloopSm90TmaGmmaRmemAWarpSpecializedILi3ENS5_IJNS4_1CILi1EEESB_SB_EEENS1_35KernelTmaWarpSpecializedCooperativeEEENS5_IJNSA_ILi256EEESF_NSA_ILi128EEEEEENS_12float_e4m3_tENS5_IJSB_llEEENS_12float_e5m2_tENS5_IJlSB_lEEENS4_8TiledMMAINS4_8MMA_AtomIJNS4_4SM904GMMA31MMA_64x256x32_F32E4M3E5M2_RS_TNILNSP_7ScaleInE1ELSR_1EEEEEENS4_6LayoutINS5_IJNSA_ILi2EEESB_SB_EEENS5_IJSB_NSA_ILi0EEESX_EEEEENS5_IJNS4_10UnderscoreES10_S10_EEEEENS4_13SM90_TMA_LOADENS4_14ComposedLayoutINS4_7SwizzleILi3ELi4ELi3EEENS4_18smem_ptr_flag_bitsILi8EEENSU_INS5_IJSG_NSA_ILi8EEEEEENS5_IJSB_SG_EEEEEEENS4_9Copy_AtomIJNS4_39AutoVectorizingCopyWithAssumedAlignmentILi128EEESI_EEENS4_8identityES13_NS14_IS16_S18_NSU_INS5_IJS19_SG_EEENS5_IJSG_SB_EEEEEEEvS1I_EENS_8epilogue10collective6detail29Sm90TmaWarpSpecializedAdapterINS1P_15DefaultEpilogueISI_SL_SL_NS1O_6thread17LinearCombinationISI_Li1EffLNS1T_9ScaleType4KindE0ELNS_15FloatRoundStyleE2ESI_EENS1_15EpilogueDefaultEEEEEvvEEEEvNT_6ParamsE --------------------------
	.section	.nv.constant0._ZN7cutlass13device_kernelINS_4gemm6kernel13GemmUniversalIN4cute5tupleIJiiiiEEENS1_10collective13CollectiveMmaINS1_39MainloopSm90TmaGmmaRmemAWarpSpecializedILi3ENS5_IJNS4_1CILi1EEESB_SB_EEENS1_35KernelTmaWarpSpecializedCooperativeEEENS5_IJNSA_ILi256EEESF_NSA_ILi128EEEEEENS_12float_e4m3_tENS5_IJSB_llEEENS_12float_e5m2_tENS5_IJlSB_lEEENS4_8TiledMMAINS4_8MMA_AtomIJNS4_4SM904GMMA31MMA_64x256x32_F32E4M3E5M2_RS_TNILNSP_7ScaleInE1ELSR_1EEEEEENS4_6LayoutINS5_IJNSA_ILi2EEESB_SB_EEENS5_IJSB_NSA_ILi0EEESX_EEEEENS5_IJNS4_10UnderscoreES10_S10_EEEEENS4_13SM90_TMA_LOADENS4_14ComposedLayoutINS4_7SwizzleILi3ELi4ELi3EEENS4_18smem_ptr_flag_bitsILi8EEENSU_INS5_IJSG_NSA_ILi8EEEEEENS5_IJSB_SG_EEEEEEENS4_9Copy_AtomIJNS4_39AutoVectorizingCopyWithAssumedAlignmentILi128EEESI_EEENS4_8identityES13_NS14_IS16_S18_NSU_INS5_IJS19_SG_EEENS5_IJSG_SB_EEEEEEEvS1I_EENS_8epilogue10collective6detail29Sm90TmaWarpSpecializedAdapterINS1P_15DefaultEpilogueISI_SL_SL_NS1O_6thread17LinearCombinationISI_Li1EffLNS1T_9ScaleType4KindE0ELNS_15FloatRoundStyleE2ESI_EENS1_15EpilogueDefaultEEEEEvvEEEEvNT_6ParamsE,"a",@progbits
	.sectionflags	@""
	.align	4
.nv.constant0._ZN7cutlass13device_kernelINS_4gemm6kernel13GemmUniversalIN4cute5tupleIJiiiiEEENS1_10collective13CollectiveMmaINS1_39MainloopSm90TmaGmmaRmemAWarpSpecializedILi3ENS5_IJNS4_1CILi1EEESB_SB_EEENS1_35KernelTmaWarpSpecializedCooperativeEEENS5_IJNSA_ILi256EEESF_NSA_ILi128EEEEEENS_12float_e4m3_tENS5_IJSB_llEEENS_12float_e5m2_tENS5_IJlSB_lEEENS4_8TiledMMAINS4_8MMA_AtomIJNS4_4SM904GMMA31MMA_64x256x32_F32E4M3E5M2_RS_TNILNSP_7ScaleInE1ELSR_1EEEEEENS4_6LayoutINS5_IJNSA_ILi2EEESB_SB_EEENS5_IJSB_NSA_ILi0EEESX_EEEEENS5_IJNS4_10UnderscoreES10_S10_EEEEENS4_13SM90_TMA_LOADENS4_14ComposedLayoutINS4_7SwizzleILi3ELi4ELi3EEENS4_18smem_ptr_flag_bitsILi8EEENSU_INS5_IJSG_NSA_ILi8EEEEEENS5_IJSB_SG_EEEEEEENS4_9Copy_AtomIJNS4_39AutoVectorizingCopyWithAssumedAlignmentILi128EEESI_EEENS4_8identityES13_NS14_IS16_S18_NSU_INS5_IJS19_SG_EEENS5_IJSG_SB_EEEEEEEvS1I_EENS_8epilogue10collective6detail29Sm90TmaWarpSpecializedAdapterINS1P_15DefaultEpilogueISI_SL_SL_NS1O_6thread17LinearCombinationISI_Li1EffLNS1T_9ScaleType4KindE0ELNS_15FloatRoundStyleE2ESI_EENS1_15EpilogueDefaultEEEEEvvEEEEvNT_6ParamsE:
	.zero		1664


//--------------------- SYMBOLS --------------------------

	.type		.nv.reservedSmem.offset0,@object
	.size		.nv.reservedSmem.offset0,0x4
	.type		__assertfail,@function
